// auto-generated by cutlass_sweep.sparse_gemm — config: {"arch": "sm_100", "cluster_m": 2, "cluster_n": 1, "dtype": "bf16", "tile_k": 128, "tile_m": 256, "tile_n": 64}
#include "cutlass/cutlass.h"
#include "cutlass/gemm/collective/collective_builder.hpp"
#include "cutlass/gemm/device/gemm_universal_adapter.h"
#include "cutlass/gemm/kernel/gemm_universal.hpp"
#include "cutlass/epilogue/collective/collective_builder.hpp"

using Elem = cutlass::bfloat16_t;
using Acc  = float;
using TileShape    = cute::Shape<cute::_256, cute::_64, cute::_128>;
using ClusterShape = cute::Shape<cute::_2, cute::_1, cute::_1>;

using CollectiveEpilogue = typename cutlass::epilogue::collective::CollectiveBuilder<
    cutlass::arch::Sm100, cutlass::arch::OpClassSparseTensorOp,
    TileShape, ClusterShape,
    cutlass::epilogue::collective::EpilogueTileAuto,
    Acc, Acc,
    Acc, cutlass::layout::ColumnMajor, 128 / cutlass::sizeof_bits<Acc>::value,
    Acc, cutlass::layout::ColumnMajor, 128 / cutlass::sizeof_bits<Acc>::value,
    cutlass::epilogue::TmaWarpSpecialized2Sm
  >::CollectiveOp;

using CollectiveMainloop = typename cutlass::gemm::collective::CollectiveBuilder<
    cutlass::arch::Sm100, cutlass::arch::OpClassSparseTensorOp,
    Elem, cutlass::layout::RowMajor, 2 * 128 / cutlass::sizeof_bits<Elem>::value,
    Elem, cutlass::layout::ColumnMajor, 128 / cutlass::sizeof_bits<Elem>::value,
    Acc,
    TileShape, ClusterShape,
    cutlass::gemm::collective::StageCountAutoCarveoutEpi<CollectiveEpilogue>,
    cutlass::gemm::KernelSparseTmaWarpSpecialized2SmSm100
  >::CollectiveOp;

using GemmKernel = cutlass::gemm::kernel::GemmUniversal<
    cute::Shape<int,int,int,int>,
    CollectiveMainloop,
    CollectiveEpilogue
>;
using Gemm = cutlass::gemm::device::GemmUniversalAdapter<GemmKernel>;

auto* _anchor = &cutlass::device_kernel<GemmKernel>;


// ===== COMPILED SASS (sm_100a) =====

	.target	sm_100a

	.elftype	@"ET_EXEC"


//--------------------- .note.nv.tkinfo           --------------------------
	.section	.note.nv.tkinfo,"",@"SHT_NOTE"
	.sectionflags	@"SHF_NOTE_NV_TKINFO"
	.tkinfo
        /*0018*/ 	.word	0x00000002
        /*0030*/ 	.string	""
        /*0030*/ 	.string	"ptxas"
        /*0030*/ 	.string	"Cuda compilation tools, release 13.0, V13.0.88"
        /*0030*/ 	.string	"Build cuda_13.0.r13.0/compiler.36424714_0"
        /*0030*/ 	.string	"-arch sm_100a -m 64 "



//--------------------- .note.nv.cuinfo           --------------------------
	.section	.note.nv.cuinfo,"",@"SHT_NOTE"
	.sectionflags	@"SHF_NOTE_NV_CUINFO"
        /*0018*/ 	.short	0x0002
        /*001a*/ 	.short	0x0064
        /*001c*/ 	.short	0x0082
	.zero		2


//--------------------- .nv.info                  --------------------------
	.section	.nv.info,"",@"SHT_CUDA_INFO"
	.align	4


	//----- nvinfo : EIATTR_REGCOUNT
	.align		4
        /*0000*/ 	.byte	0x04, 0x2f
        /*0002*/ 	.short	(.L_19 - .L_18)
	.align		4
.L_18:
        /*0004*/ 	.word	index@(_ZN7cutlass13device_kernelINS_4gemm6kernel13GemmUniversalIN4cute5tupleIJiiiiEEENS1_10collective13CollectiveMmaINS1_41MainloopSm100TmaUmmaWarpSpecializedSparseILi7ELi2ELi2ENS5_IJNS4_1CILi2EEENSA_ILi1EEESC_EEEEENS5_IJNSA_ILi256EEENSA_ILi64EEENSA_ILi128EEEEEENS_10bfloat16_tENS5_IJNS4_6LayoutINS5_IJiNS5_IJSB_iEEEiEEENS5_IJlNS5_IJSC_SB_EEElEEEEENSK_INS5_IJNS5_IJNS5_IJNSA_ILi8EEESB_SQ_EEEiEEENS5_IJNS5_IJNSA_ILi16EEESB_NSA_ILi4EEEEEEiEEEiEEENS5_IJNS5_IJNS5_IJSH_ST_NSA_ILi2048EEEEEENSA_ILi16384EEEEEENS5_IJNS5_IJSC_NSA_ILi1024EEENSA_ILi32EEEEEElEEElEEEEEEEESJ_NS5_IJlSC_lEEENS4_8TiledMMAINS4_8MMA_AtomIJNS4_33SM100_MMA_F16BF16_2x1SM_SS_SPARSEISJ_SJ_fLi256ELi64ELNS4_4UMMA5MajorE0ELS1E_0ELNS1D_7ScaleInE0ELS1F_0EEEEEENSK_INS5_IJSC_SC_SC_EEENS5_IJNSA_ILi0EEES1J_S1J_EEEEENS5_IJNS4_10UnderscoreES1M_S1M_EEEEENS4_18SM100_TMA_2SM_LOADENS4_14ComposedLayoutINS4_7SwizzleILi3ELi4ELi3EEENS4_25smem_sparse_ptr_flag_bitsILi2ELi16EEENSK_INS5_IJNS5_IJSC_SQ_EEENS5_IJSB_SG_EEEEEENS5_IJNS5_IJS1J_SH_EEESN_EEEEEEEvNS4_8identityES1P_NS1Q_IS1S_NS4_18smem_ptr_flag_bitsILi16EEENSK_INS5_IJSQ_SG_EEENS5_IJSG_SC_EEEEEEEvS22_EENS_8epilogue10collective18CollectiveEpilogueINS2A_23Sm100TmaWarpSpecializedILi4ELi2ELi16ELb1ELb0EEEJNS5_IJSH_SG_SH_EEENS5_IJNSK_ISH_SC_EENSK_IST_SC_EEEEEfNS5_IJSC_llEEEfS2J_NS2A_6fusion15FusionCallbacksIS2E_NS2K_17LinearCombinationIffffLNS_15FloatRoundStyleE2EEES2F_S2I_JEEENS4_5SM1004TMEM4LOAD26SM100_TMEM_LOAD_32dp32b16xENS4_13SM90_TMA_LOADENS1Q_INS1R_ILi2ELi5ELi2EEENS23_ILi32EEENSK_INS5_IJS13_SU_EEENS5_IJSC_S13_EEEEEEENS4_39AutoVectorizingCopyWithAssumedAlignmentILi128EEENS4_14SM90_TMA_STOREES30_S32_S32_EEEvvEEEEvNT_6ParamsE)
        /*0008*/ 	.word	0x00000055


	//----- nvinfo : EIATTR_FRAME_SIZE
	.align		4
.L_19:
        /*000c*/ 	.byte	0x04, 0x11
        /*000e*/ 	.short	(.L_21 - .L_20)
	.align		4
.L_20:
        /*0010*/ 	.word	index@($__internal_2_$__cuda_sm10x_tcgen05_guardrail_trap_unallocated_columns_being_dealloced)
        /*0014*/ 	.word	0x00000000


	//----- nvinfo : EIATTR_FRAME_SIZE
	.align		4
.L_21:
        /*0018*/ 	.byte	0x04, 0x11
        /*001a*/ 	.short	(.L_23 - .L_22)
	.align		4
.L_22:
        /*001c*/ 	.word	index@($__internal_1_$__cuda_sm10x_tcgen05_guardrail_trap_phase_invalid_during_alloc)
        /*0020*/ 	.word	0x00000000


	//----- nvinfo : EIATTR_FRAME_SIZE
	.align		4
.L_23:
        /*0024*/ 	.byte	0x04, 0x11
        /*0026*/ 	.short	(.L_25 - .L_24)
	.align		4
.L_24:
        /*0028*/ 	.word	index@($__internal_0_$__cuda_sm10x_tcgen05_guardrail_trap_col_being_dealloced_not_returned_by_alloc)
        /*002c*/ 	.word	0x00000000


	//----- nvinfo : EIATTR_FRAME_SIZE
	.align		4
.L_25:
        /*0030*/ 	.byte	0x04, 0x11
        /*0032*/ 	.short	(.L_27 - .L_26)
	.align		4
.L_26:
        /*0034*/ 	.word	index@(_ZN7cutlass13device_kernelINS_4gemm6kernel13GemmUniversalIN4cute5tupleIJiiiiEEENS1_10collective13CollectiveMmaINS1_41MainloopSm100TmaUmmaWarpSpecializedSparseILi7ELi2ELi2ENS5_IJNS4_1CILi2EEENSA_ILi1EEESC_EEEEENS5_IJNSA_ILi256EEENSA_ILi64EEENSA_ILi128EEEEEENS_10bfloat16_tENS5_IJNS4_6LayoutINS5_IJiNS5_IJSB_iEEEiEEENS5_IJlNS5_IJSC_SB_EEElEEEEENSK_INS5_IJNS5_IJNS5_IJNSA_ILi8EEESB_SQ_EEEiEEENS5_IJNS5_IJNSA_ILi16EEESB_NSA_ILi4EEEEEEiEEEiEEENS5_IJNS5_IJNS5_IJSH_ST_NSA_ILi2048EEEEEENSA_ILi16384EEEEEENS5_IJNS5_IJSC_NSA_ILi1024EEENSA_ILi32EEEEEElEEElEEEEEEEESJ_NS5_IJlSC_lEEENS4_8TiledMMAINS4_8MMA_AtomIJNS4_33SM100_MMA_F16BF16_2x1SM_SS_SPARSEISJ_SJ_fLi256ELi64ELNS4_4UMMA5MajorE0ELS1E_0ELNS1D_7ScaleInE0ELS1F_0EEEEEENSK_INS5_IJSC_SC_SC_EEENS5_IJNSA_ILi0EEES1J_S1J_EEEEENS5_IJNS4_10UnderscoreES1M_S1M_EEEEENS4_18SM100_TMA_2SM_LOADENS4_14ComposedLayoutINS4_7SwizzleILi3ELi4ELi3EEENS4_25smem_sparse_ptr_flag_bitsILi2ELi16EEENSK_INS5_IJNS5_IJSC_SQ_EEENS5_IJSB_SG_EEEEEENS5_IJNS5_IJS1J_SH_EEESN_EEEEEEEvNS4_8identityES1P_NS1Q_IS1S_NS4_18smem_ptr_flag_bitsILi16EEENSK_INS5_IJSQ_SG_EEENS5_IJSG_SC_EEEEEEEvS22_EENS_8epilogue10collective18CollectiveEpilogueINS2A_23Sm100TmaWarpSpecializedILi4ELi2ELi16ELb1ELb0EEEJNS5_IJSH_SG_SH_EEENS5_IJNSK_ISH_SC_EENSK_IST_SC_EEEEEfNS5_IJSC_llEEEfS2J_NS2A_6fusion15FusionCallbacksIS2E_NS2K_17LinearCombinationIffffLNS_15FloatRoundStyleE2EEES2F_S2I_JEEENS4_5SM1004TMEM4LOAD26SM100_TMEM_LOAD_32dp32b16xENS4_13SM90_TMA_LOADENS1Q_INS1R_ILi2ELi5ELi2EEENS23_ILi32EEENSK_INS5_IJS13_SU_EEENS5_IJSC_S13_EEEEEEENS4_39AutoVectorizingCopyWithAssumedAlignmentILi128EEENS4_14SM90_TMA_STOREES30_S32_S32_EEEvvEEEEvNT_6ParamsE)
        /*0038*/ 	.word	0x00000000


	//----- nvinfo : EIATTR_MIN_STACK_SIZE
	.align		4
.L_27:
        /*003c*/ 	.byte	0x04, 0x12
        /*003e*/ 	.short	(.L_29 - .L_28)
	.align		4
.L_28:
        /*0040*/ 	.word	index@(_ZN7cutlass13device_kernelINS_4gemm6kernel13GemmUniversalIN4cute5tupleIJiiiiEEENS1_10collective13CollectiveMmaINS1_41MainloopSm100TmaUmmaWarpSpecializedSparseILi7ELi2ELi2ENS5_IJNS4_1CILi2EEENSA_ILi1EEESC_EEEEENS5_IJNSA_ILi256EEENSA_ILi64EEENSA_ILi128EEEEEENS_10bfloat16_tENS5_IJNS4_6LayoutINS5_IJiNS5_IJSB_iEEEiEEENS5_IJlNS5_IJSC_SB_EEElEEEEENSK_INS5_IJNS5_IJNS5_IJNSA_ILi8EEESB_SQ_EEEiEEENS5_IJNS5_IJNSA_ILi16EEESB_NSA_ILi4EEEEEEiEEEiEEENS5_IJNS5_IJNS5_IJSH_ST_NSA_ILi2048EEEEEENSA_ILi16384EEEEEENS5_IJNS5_IJSC_NSA_ILi1024EEENSA_ILi32EEEEEElEEElEEEEEEEESJ_NS5_IJlSC_lEEENS4_8TiledMMAINS4_8MMA_AtomIJNS4_33SM100_MMA_F16BF16_2x1SM_SS_SPARSEISJ_SJ_fLi256ELi64ELNS4_4UMMA5MajorE0ELS1E_0ELNS1D_7ScaleInE0ELS1F_0EEEEEENSK_INS5_IJSC_SC_SC_EEENS5_IJNSA_ILi0EEES1J_S1J_EEEEENS5_IJNS4_10UnderscoreES1M_S1M_EEEEENS4_18SM100_TMA_2SM_LOADENS4_14ComposedLayoutINS4_7SwizzleILi3ELi4ELi3EEENS4_25smem_sparse_ptr_flag_bitsILi2ELi16EEENSK_INS5_IJNS5_IJSC_SQ_EEENS5_IJSB_SG_EEEEEENS5_IJNS5_IJS1J_SH_EEESN_EEEEEEEvNS4_8identityES1P_NS1Q_IS1S_NS4_18smem_ptr_flag_bitsILi16EEENSK_INS5_IJSQ_SG_EEENS5_IJSG_SC_EEEEEEEvS22_EENS_8epilogue10collective18CollectiveEpilogueINS2A_23Sm100TmaWarpSpecializedILi4ELi2ELi16ELb1ELb0EEEJNS5_IJSH_SG_SH_EEENS5_IJNSK_ISH_SC_EENSK_IST_SC_EEEEEfNS5_IJSC_llEEEfS2J_NS2A_6fusion15FusionCallbacksIS2E_NS2K_17LinearCombinationIffffLNS_15FloatRoundStyleE2EEES2F_S2I_JEEENS4_5SM1004TMEM4LOAD26SM100_TMEM_LOAD_32dp32b16xENS4_13SM90_TMA_LOADENS1Q_INS1R_ILi2ELi5ELi2EEENS23_ILi32EEENSK_INS5_IJS13_SU_EEENS5_IJSC_S13_EEEEEEENS4_39AutoVectorizingCopyWithAssumedAlignmentILi128EEENS4_14SM90_TMA_STOREES30_S32_S32_EEEvvEEEEvNT_6ParamsE)
        /*0044*/ 	.word	0x00000000
.L_29:


//--------------------- .nv.compat                --------------------------
	.section	.nv.compat,"",@"SHT_CUDA_COMPAT_INFO"
	.align	4
        /*0000*/ 	.byte	0x02, 0x09, 0x01, 0x00, 0x02, 0x02, 0x02, 0x00, 0x02, 0x05, 0x05, 0x00, 0x03, 0x07, 0x01, 0x01
        /*0010*/ 	.byte	0x02, 0x03, 0x01, 0x00, 0x02, 0x06, 0x01, 0x00, 0x04, 0x0b, 0x08, 0x00, 0x09, 0x00, 0x00, 0x00
        /*0020*/ 	.byte	0x00, 0x00, 0x00, 0x00


//--------------------- .nv.info._ZN7cutlass13device_kernelINS_4gemm6kernel13GemmUniversalIN4cute5tupleIJiiiiEEENS1_10collective13CollectiveMmaINS1_41MainloopSm100TmaUmmaWarpSpecializedSparseILi7ELi2ELi2ENS5_IJNS4_1CILi2EEENSA_ILi1EEESC_EEEEENS5_IJNSA_ILi256EEENSA_ILi64EEENSA_ILi128EEEEEENS_10bfloat16_tENS5_IJNS4_6LayoutINS5_IJiNS5_IJSB_iEEEiEEENS5_IJlNS5_IJSC_SB_EEElEEEEENSK_INS5_IJNS5_IJNS5_IJNSA_ILi8EEESB_SQ_EEEiEEENS5_IJNS5_IJNSA_ILi16EEESB_NSA_ILi4EEEEEEiEEEiEEENS5_IJNS5_IJNS5_IJSH_ST_NSA_ILi2048EEEEEENSA_ILi16384EEEEEENS5_IJNS5_IJSC_NSA_ILi1024EEENSA_ILi32EEEEEElEEElEEEEEEEESJ_NS5_IJlSC_lEEENS4_8TiledMMAINS4_8MMA_AtomIJNS4_33SM100_MMA_F16BF16_2x1SM_SS_SPARSEISJ_SJ_fLi256ELi64ELNS4_4UMMA5MajorE0ELS1E_0ELNS1D_7ScaleInE0ELS1F_0EEEEEENSK_INS5_IJSC_SC_SC_EEENS5_IJNSA_ILi0EEES1J_S1J_EEEEENS5_IJNS4_10UnderscoreES1M_S1M_EEEEENS4_18SM100_TMA_2SM_LOADENS4_14ComposedLayoutINS4_7SwizzleILi3ELi4ELi3EEENS4_25smem_sparse_ptr_flag_bitsILi2ELi16EEENSK_INS5_IJNS5_IJSC_SQ_EEENS5_IJSB_SG_EEEEEENS5_IJNS5_IJS1J_SH_EEESN_EEEEEEEvNS4_8identityES1P_NS1Q_IS1S_NS4_18smem_ptr_flag_bitsILi16EEENSK_INS5_IJSQ_SG_EEENS5_IJSG_SC_EEEEEEEvS22_EENS_8epilogue10collective18CollectiveEpilogueINS2A_23Sm100TmaWarpSpecializedILi4ELi2ELi16ELb1ELb0EEEJNS5_IJSH_SG_SH_EEENS5_IJNSK_ISH_SC_EENSK_IST_SC_EEEEEfNS5_IJSC_llEEEfS2J_NS2A_6fusion15FusionCallbacksIS2E_NS2K_17LinearCombinationIffffLNS_15FloatRoundStyleE2EEES2F_S2I_JEEENS4_5SM1004TMEM4LOAD26SM100_TMEM_LOAD_32dp32b16xENS4_13SM90_TMA_LOADENS1Q_INS1R_ILi2ELi5ELi2EEENS23_ILi32EEENSK_INS5_IJS13_SU_EEENS5_IJSC_S13_EEEEEEENS4_39AutoVectorizingCopyWithAssumedAlignmentILi128EEENS4_14SM90_TMA_STOREES30_S32_S32_EEEvvEEEEvNT_6ParamsE --------------------------
	.section	.nv.info._ZN7cutlass13device_kernelINS_4gemm6kernel13GemmUniversalIN4cute5tupleIJiiiiEEENS1_10collective13CollectiveMmaINS1_41MainloopSm100TmaUmmaWarpSpecializedSparseILi7ELi2ELi2ENS5_IJNS4_1CILi2EEENSA_ILi1EEESC_EEEEENS5_IJNSA_ILi256EEENSA_ILi64EEENSA_ILi128EEEEEENS_10bfloat16_tENS5_IJNS4_6LayoutINS5_IJiNS5_IJSB_iEEEiEEENS5_IJlNS5_IJSC_SB_EEElEEEEENSK_INS5_IJNS5_IJNS5_IJNSA_ILi8EEESB_SQ_EEEiEEENS5_IJNS5_IJNSA_ILi16EEESB_NSA_ILi4EEEEEEiEEEiEEENS5_IJNS5_IJNS5_IJSH_ST_NSA_ILi2048EEEEEENSA_ILi16384EEEEEENS5_IJNS5_IJSC_NSA_ILi1024EEENSA_ILi32EEEEEElEEElEEEEEEEESJ_NS5_IJlSC_lEEENS4_8TiledMMAINS4_8MMA_AtomIJNS4_33SM100_MMA_F16BF16_2x1SM_SS_SPARSEISJ_SJ_fLi256ELi64ELNS4_4UMMA5MajorE0ELS1E_0ELNS1D_7ScaleInE0ELS1F_0EEEEEENSK_INS5_IJSC_SC_SC_EEENS5_IJNSA_ILi0EEES1J_S1J_EEEEENS5_IJNS4_10UnderscoreES1M_S1M_EEEEENS4_18SM100_TMA_2SM_LOADENS4_14ComposedLayoutINS4_7SwizzleILi3ELi4ELi3EEENS4_25smem_sparse_ptr_flag_bitsILi2ELi16EEENSK_INS5_IJNS5_IJSC_SQ_EEENS5_IJSB_SG_EEEEEENS5_IJNS5_IJS1J_SH_EEESN_EEEEEEEvNS4_8identityES1P_NS1Q_IS1S_NS4_18smem_ptr_flag_bitsILi16EEENSK_INS5_IJSQ_SG_EEENS5_IJSG_SC_EEEEEEEvS22_EENS_8epilogue10collective18CollectiveEpilogueINS2A_23Sm100TmaWarpSpecializedILi4ELi2ELi16ELb1ELb0EEEJNS5_IJSH_SG_SH_EEENS5_IJNSK_ISH_SC_EENSK_IST_SC_EEEEEfNS5_IJSC_llEEEfS2J_NS2A_6fusion15FusionCallbacksIS2E_NS2K_17LinearCombinationIffffLNS_15FloatRoundStyleE2EEES2F_S2I_JEEENS4_5SM1004TMEM4LOAD26SM100_TMEM_LOAD_32dp32b16xENS4_13SM90_TMA_LOADENS1Q_INS1R_ILi2ELi5ELi2EEENS23_ILi32EEENSK_INS5_IJS13_SU_EEENS5_IJSC_S13_EEEEEEENS4_39AutoVectorizingCopyWithAssumedAlignmentILi128EEENS4_14SM90_TMA_STOREES30_S32_S32_EEEvvEEEEvNT_6ParamsE,"",@"SHT_CUDA_INFO"
	.sectionflags	@""
	.align	4


	//----- nvinfo : EIATTR_CUDA_API_VERSION
	.align		4
        /*0000*/ 	.byte	0x04, 0x37
        /*0002*/ 	.short	(.L_31 - .L_30)
.L_30:
        /*0004*/ 	.word	0x00000082


	//----- nvinfo : EIATTR_KPARAM_INFO
	.align		4
.L_31:
        /*0008*/ 	.byte	0x04, 0x17
        /*000a*/ 	.short	(.L_33 - .L_32)
.L_32:
        /*000c*/ 	.word	0x00000000
        /*0010*/ 	.short	0x0000
        /*0012*/ 	.short	0x0000
        /*0014*/ 	.byte	0x00, 0xf0, 0x01, 0x28


	//----- nvinfo : EIATTR_AT_ENTRY_FRAGMENTS
	.align		4
.L_33:
        /*0018*/ 	.byte	0x04, 0x4f
        /*001a*/ 	.short	(.L_35 - .L_34)


	//   ....[0]....
.L_34:
        /*001c*/ 	.word	0x00000007


	//----- nvinfo : EIATTR_RESERVED_SMEM_USED
	.align		4
.L_35:
        /*0020*/ 	.byte	0x01, 0x41
	.zero		2


	//----- nvinfo : EIATTR_SPARSE_MMA_MASK
	.align		4
        /*0024*/ 	.byte	0x03, 0x50
        /*0026*/ 	.short	0x0040


	//----- nvinfo : EIATTR_TCGEN05_2CTA_USED
	.align		4
        /*0028*/ 	.byte	0x01, 0x52
	.zero		2


	//----- nvinfo : EIATTR_MAXREG_COUNT
	.align		4
        /*002c*/ 	.byte	0x03, 0x1b
        /*002e*/ 	.short	0x00ff


	//----- nvinfo : EIATTR_NUM_BARRIERS
	.align		4
        /*0030*/ 	.byte	0x02, 0x4c
        /*0032*/ 	.byte	0x07
	.zero		1


	//----- nvinfo : EIATTR_EXTERNS
	.align		4
        /*0034*/ 	.byte	0x04, 0x0f
        /*0036*/ 	.short	(.L_37 - .L_36)


	//   ....[0]....
	.align		4
.L_36:
        /*0038*/ 	.word	index@(__assertfail)


	//----- nvinfo : EIATTR_MERCURY_ISA_VERSION
	.align		4
.L_37:
        /*003c*/ 	.byte	0x03, 0x5f
        /*003e*/ 	.short	0x0101


	//----- nvinfo : EIATTR_INT_WARP_WIDE_INSTR_OFFSETS
	.align		4
        /*0040*/ 	.byte	0x04, 0x31
        /*0042*/ 	.short	(.L_39 - .L_38)


	//   ....[0]....
.L_38:
        /*0044*/ 	.word	0x00000d20


	//   ....[1]....
        /*0048*/ 	.word	0x00000dc0


	//   ....[2]....
        /*004c*/ 	.word	0x00001d60


	//   ....[3]....
        /*0050*/ 	.word	0x00003db0


	//   ....[4]....
        /*0054*/ 	.word	0x00003dd0


	//   ....[5]....
        /*0058*/ 	.word	0x00003e00


	//   ....[6]....
        /*005c*/ 	.word	0x00004760


	//   ....[7]....
        /*0060*/ 	.word	0x00004780


	//   ....[8]....
        /*0064*/ 	.word	0x00004820


	//   ....[9]....
        /*0068*/ 	.word	0x000048c0


	//   ....[10]....
        /*006c*/ 	.word	0x00004980


	//   ....[11]....
        /*0070*/ 	.word	0x00004a00


	//   ....[12]....
        /*0074*/ 	.word	0x00004a20


	//   ....[13]....
        /*0078*/ 	.word	0x00004af0


	//   ....[14]....
        /*007c*/ 	.word	0x00004b80


	//   ....[15]....
        /*0080*/ 	.word	0x00004c40


	//   ....[16]....
        /*0084*/ 	.word	0x00004cd0


	//   ....[17]....
        /*0088*/ 	.word	0x00004cf0


	//   ....[18]....
        /*008c*/ 	.word	0x00004e20


	//   ....[19]....
        /*0090*/ 	.word	0x00004e80


	//   ....[20]....
        /*0094*/ 	.word	0x00004f30


	//   ....[21]....
        /*0098*/ 	.word	0x00005080


	//   ....[22]....
        /*009c*/ 	.word	0x000050e0


	//   ....[23]....
        /*00a0*/ 	.word	0x00005100


	//   ....[24]....
        /*00a4*/ 	.word	0x00005120


	//   ....[25]....
        /*00a8*/ 	.word	0x00005310


	//----- nvinfo : EIATTR_COOP_GROUP_MASK_REGIDS
	.align		4
.L_39:
        /*00ac*/ 	.byte	0x04, 0x29
        /*00ae*/ 	.short	(.L_41 - .L_40)


	//   ....[0]....
.L_40:
        /*00b0*/ 	.word	0xffffffff


	//   ....[1]....
        /*00b4*/ 	.word	0xffffffff


	//   ....[2]....
        /*00b8*/ 	.word	0xffffffff


	//   ....[3]....
        /*00bc*/ 	.word	0xffffffff


	//   ....[4]....
        /*00c0*/ 	.word	0xffffffff


	//   ....[5]....
        /*00c4*/ 	.word	0xffffffff


	//   ....[6]....
        /*00c8*/ 	.word	0xffffffff


	//   ....[7]....
        /*00cc*/ 	.word	0xffffffff


	//   ....[8]....
        /*00d0*/ 	.word	0xffffffff


	//   ....[9]....
        /*00d4*/ 	.word	0xffffffff


	//   ....[10]....
        /*00d8*/ 	.word	0xffffffff


	//   ....[11]....
        /*00dc*/ 	.word	0xffffffff


	//   ....[12]....
        /*00e0*/ 	.word	0xffffffff


	//   ....[13]....
        /*00e4*/ 	.word	0xffffffff


	//----- nvinfo : EIATTR_COOP_GROUP_INSTR_OFFSETS
	.align		4
.L_41:
        /*00e8*/ 	.byte	0x04, 0x28
        /*00ea*/ 	.short	(.L_43 - .L_42)


	//   ....[0]....
.L_42:
        /*00ec*/ 	.word	0x000000c0


	//   ....[1]....
        /*00f0*/ 	.word	0x00000530


	//   ....[2]....
        /*00f4*/ 	.word	0x000006d0


	//   ....[3]....
        /*00f8*/ 	.word	0x00000860


	//   ....[4]....
        /*00fc*/ 	.word	0x00000950


	//   ....[5]....
        /*0100*/ 	.word	0x00000ab0


	//   ....[6]....
        /*0104*/ 	.word	0x00000c00


	//   ....[7]....
        /*0108*/ 	.word	0x00000e40


	//   ....[8]....
        /*010c*/ 	.word	0x00001c50


	//   ....[9]....
        /*0110*/ 	.word	0x00002bc0


	//   ....[10]....
        /*0114*/ 	.word	0x00003090


	//   ....[11]....
        /*0118*/ 	.word	0x000030c0


	//   ....[12]....
        /*011c*/ 	.word	0x00003cc0


	//   ....[13]....
        /*0120*/ 	.word	0x00003ec0


	//----- nvinfo : EIATTR_VRC_CTA_INIT_COUNT
	.align		4
.L_43:
        /*0124*/ 	.byte	0x02, 0x4a
        /*0126*/ 	.byte	0x80
	.zero		1


	//----- nvinfo : EIATTR_SYSCALL_OFFSETS
	.align		4
        /*0128*/ 	.byte	0x04, 0x46
        /*012a*/ 	.short	(.L_45 - .L_44)


	//   ....[0]....
.L_44:
        /*012c*/ 	.word	0x00005d70


	//   ....[1]....
        /*0130*/ 	.word	0x00005e60


	//   ....[2]....
        /*0134*/ 	.word	0x000066b0


	//   ....[3]....
        /*0138*/ 	.word	0x000070a0


	//   ....[4]....
        /*013c*/ 	.word	0x00007a70


	//   ....[5]....
        /*0140*/ 	.word	0x00008430


	//----- nvinfo : EIATTR_MBARRIER_INSTR_OFFSETS
	.align		4
.L_45:
        /*0144*/ 	.byte	0x04, 0x39
        /*0146*/ 	.short	(.L_47 - .L_46)


	//   ....[0]....
.L_46:
        /*0148*/ 	.word	0x000005e0
        /*014c*/ 	.word	0x000000ff
        /*0150*/ 	.word	0x00000000
        /*0154*/ 	.short	0x0100
        /*0156*/ 	.byte	0x07
	.zero		1


	//   ....[1]....
        /*0158*/ 	.word	0x000005f0
        /*015c*/ 	.word	0x000000ff
        /*0160*/ 	.word	0x00000038
        /*0164*/ 	.short	0x0100
        /*0166*/ 	.byte	0x07
	.zero		1


	//   ....[2]....
        /*0168*/ 	.word	0x00000600
        /*016c*/ 	.word	0x000000ff
        /*0170*/ 	.word	0x00000008
        /*0174*/ 	.short	0x0100
        /*0176*/ 	.byte	0x07
	.zero		1


	//   ....[3]....
        /*0178*/ 	.word	0x00000610
        /*017c*/ 	.word	0x000000ff
        /*0180*/ 	.word	0x00000040
        /*0184*/ 	.short	0x0100
        /*0186*/ 	.byte	0x07
	.zero		1


	//   ....[4]....
        /*0188*/ 	.word	0x00000620
        /*018c*/ 	.word	0x000000ff
        /*0190*/ 	.word	0x00000010
        /*0194*/ 	.short	0x0100
        /*0196*/ 	.byte	0x07
	.zero		1


	//   ....[5]....
        /*0198*/ 	.word	0x00000630
        /*019c*/ 	.word	0x000000ff
        /*01a0*/ 	.word	0x00000048
        /*01a4*/ 	.short	0x0100
        /*01a6*/ 	.byte	0x07
	.zero		1


	//   ....[6]....
        /*01a8*/ 	.word	0x00000640
        /*01ac*/ 	.word	0x000000ff
        /*01b0*/ 	.word	0x00000018
        /*01b4*/ 	.short	0x0100
        /*01b6*/ 	.byte	0x07
	.zero		1


	//   ....[7]....
        /*01b8*/ 	.word	0x00000650
        /*01bc*/ 	.word	0x000000ff
        /*01c0*/ 	.word	0x00000050
        /*01c4*/ 	.short	0x0100
        /*01c6*/ 	.byte	0x07
	.zero		1


	//   ....[8]....
        /*01c8*/ 	.word	0x00000660
        /*01cc*/ 	.word	0x000000ff
        /*01d0*/ 	.word	0x00000020
        /*01d4*/ 	.short	0x0100
        /*01d6*/ 	.byte	0x07
	.zero		1


	//   ....[9]....
        /*01d8*/ 	.word	0x00000670
        /*01dc*/ 	.word	0x000000ff
        /*01e0*/ 	.word	0x00000058
        /*01e4*/ 	.short	0x0100
        /*01e6*/ 	.byte	0x07
	.zero		1


	//   ....[10]....
        /*01e8*/ 	.word	0x00000680
        /*01ec*/ 	.word	0x000000ff
        /*01f0*/ 	.word	0x00000028
        /*01f4*/ 	.short	0x0100
        /*01f6*/ 	.byte	0x07
	.zero		1


	//   ....[11]....
        /*01f8*/ 	.word	0x00000690
        /*01fc*/ 	.word	0x000000ff
        /*0200*/ 	.word	0x00000060
        /*0204*/ 	.short	0x0100
        /*0206*/ 	.byte	0x07
	.zero		1


	//   ....[12]....
        /*0208*/ 	.word	0x000006a0
        /*020c*/ 	.word	0x000000ff
        /*0210*/ 	.word	0x00000030
        /*0214*/ 	.short	0x0100
        /*0216*/ 	.byte	0x07
	.zero		1


	//   ....[13]....
        /*0218*/ 	.word	0x000006b0
        /*021c*/ 	.word	0x000000ff
        /*0220*/ 	.word	0x00000068
        /*0224*/ 	.short	0x0100
        /*0226*/ 	.byte	0x07
	.zero		1


	//   ....[14]....
        /*0228*/ 	.word	0x000007d0
        /*022c*/ 	.word	0x000000ff
        /*0230*/ 	.word	0x00000070
        /*0234*/ 	.short	0x0100
        /*0236*/ 	.byte	0x08
	.zero		1


	//   ....[15]....
        /*0238*/ 	.word	0x000007e0
        /*023c*/ 	.word	0x000000ff
        /*0240*/ 	.word	0x00000090
        /*0244*/ 	.short	0x0100
        /*0246*/ 	.byte	0x08
	.zero		1


	//   ....[16]....
        /*0248*/ 	.word	0x000007f0
        /*024c*/ 	.word	0x000000ff
        /*0250*/ 	.word	0x00000078
        /*0254*/ 	.short	0x0100
        /*0256*/ 	.byte	0x08
	.zero		1


	//   ....[17]....
        /*0258*/ 	.word	0x00000800
        /*025c*/ 	.word	0x000000ff
        /*0260*/ 	.word	0x00000098
        /*0264*/ 	.short	0x0100
        /*0266*/ 	.byte	0x08
	.zero		1


	//   ....[18]....
        /*0268*/ 	.word	0x00000810
        /*026c*/ 	.word	0x000000ff
        /*0270*/ 	.word	0x00000080
        /*0274*/ 	.short	0x0100
        /*0276*/ 	.byte	0x08
	.zero		1


	//   ....[19]....
        /*0278*/ 	.word	0x00000820
        /*027c*/ 	.word	0x000000ff
        /*0280*/ 	.word	0x000000a0
        /*0284*/ 	.short	0x0100
        /*0286*/ 	.byte	0x08
	.zero		1


	//   ....[20]....
        /*0288*/ 	.word	0x00000830
        /*028c*/ 	.word	0x000000ff
        /*0290*/ 	.word	0x00000088
        /*0294*/ 	.short	0x0100
        /*0296*/ 	.byte	0x08
	.zero		1


	//   ....[21]....
        /*0298*/ 	.word	0x00000840
        /*029c*/ 	.word	0x000000ff
        /*02a0*/ 	.word	0x000000a8
        /*02a4*/ 	.short	0x0100
        /*02a6*/ 	.byte	0x08
	.zero		1


	//   ....[22]....
        /*02a8*/ 	.word	0x00000920
        /*02ac*/ 	.word	0x000000ff
        /*02b0*/ 	.word	0x000000b0
        /*02b4*/ 	.short	0x0100
        /*02b6*/ 	.byte	0x07
	.zero		1


	//   ....[23]....
        /*02b8*/ 	.word	0x00000930
        /*02bc*/ 	.word	0x000000ff
        /*02c0*/ 	.word	0x000000b8
        /*02c4*/ 	.short	0x0100
        /*02c6*/ 	.byte	0x07
	.zero		1


	//   ....[24]....
        /*02c8*/ 	.word	0x00000a60
        /*02cc*/ 	.word	0x000000ff
        /*02d0*/ 	.word	0x000000c0
        /*02d4*/ 	.short	0x0100
        /*02d6*/ 	.byte	0x07
	.zero		1


	//   ....[25]....
        /*02d8*/ 	.word	0x00000a70
        /*02dc*/ 	.word	0x000000ff
        /*02e0*/ 	.word	0x000000d0
        /*02e4*/ 	.short	0x0100
        /*02e6*/ 	.byte	0x07
	.zero		1


	//   ....[26]....
        /*02e8*/ 	.word	0x00000a80
        /*02ec*/ 	.word	0x000000ff
        /*02f0*/ 	.word	0x000000c8
        /*02f4*/ 	.short	0x0100
        /*02f6*/ 	.byte	0x07
	.zero		1


	//   ....[27]....
        /*02f8*/ 	.word	0x00000a90
        /*02fc*/ 	.word	0x000000ff
        /*0300*/ 	.word	0x000000d8
        /*0304*/ 	.short	0x0100
        /*0306*/ 	.byte	0x07
	.zero		1


	//   ....[28]....
        /*0308*/ 	.word	0x00000bb0
        /*030c*/ 	.word	0x000000ff
        /*0310*/ 	.word	0x000000e0
        /*0314*/ 	.short	0x0100
        /*0316*/ 	.byte	0x08
	.zero		1


	//   ....[29]....
        /*0318*/ 	.word	0x00000bc0
        /*031c*/ 	.word	0x000000ff
        /*0320*/ 	.word	0x000000f0
        /*0324*/ 	.short	0x0100
        /*0326*/ 	.byte	0x08
	.zero		1


	//   ....[30]....
        /*0328*/ 	.word	0x00000bd0
        /*032c*/ 	.word	0x000000ff
        /*0330*/ 	.word	0x000000e8
        /*0334*/ 	.short	0x0100
        /*0336*/ 	.byte	0x08
	.zero		1


	//   ....[31]....
        /*0338*/ 	.word	0x00000be0
        /*033c*/ 	.word	0x000000ff
        /*0340*/ 	.word	0x000000f8
        /*0344*/ 	.short	0x0100
        /*0346*/ 	.byte	0x08
	.zero		1


	//   ....[32]....
        /*0348*/ 	.word	0x00000cd0
        /*034c*/ 	.word	0x000000ff
        /*0350*/ 	.word	0x00000100
        /*0354*/ 	.short	0x0100
        /*0356*/ 	.byte	0x07
	.zero		1


	//   ....[33]....
        /*0358*/ 	.word	0x00000ce0
        /*035c*/ 	.word	0x000000ff
        /*0360*/ 	.word	0x00000110
        /*0364*/ 	.short	0x0100
        /*0366*/ 	.byte	0x07
	.zero		1


	//   ....[34]....
        /*0368*/ 	.word	0x00000cf0
        /*036c*/ 	.word	0x000000ff
        /*0370*/ 	.word	0x00000108
        /*0374*/ 	.short	0x0100
        /*0376*/ 	.byte	0x07
	.zero		1


	//   ....[35]....
        /*0378*/ 	.word	0x00000d00
        /*037c*/ 	.word	0x000000ff
        /*0380*/ 	.word	0x00000118
        /*0384*/ 	.short	0x0100
        /*0386*/ 	.byte	0x07
	.zero		1


	//   ....[36]....
        /*0388*/ 	.word	0x00000df0
        /*038c*/ 	.word	0x000000ff
        /*0390*/ 	.word	0x00000120
        /*0394*/ 	.short	0x0100
        /*0396*/ 	.byte	0x06
	.zero		1


	//   ....[37]....
        /*0398*/ 	.word	0x00001780
        /*039c*/ 	.word	0x00000005
        /*03a0*/ 	.word	0x00000110
        /*03a4*/ 	.short	0x010a
        /*03a6*/ 	.byte	0xff
	.zero		1


	//   ....[38]....
        /*03a8*/ 	.word	0x000017b0
        /*03ac*/ 	.word	0x00000005
        /*03b0*/ 	.word	0x00000100
        /*03b4*/ 	.short	0x0101
        /*03b6*/ 	.byte	0xff
	.zero		1


	//   ....[39]....
        /*03b8*/ 	.word	0x00001830
        /*03bc*/ 	.word	0x000000ff
        /*03c0*/ 	.word	0x00000038
        /*03c4*/ 	.short	0x010a
        /*03c6*/ 	.byte	0x08
	.zero		1


	//   ....[40]....
        /*03c8*/ 	.word	0x000019b0
        /*03cc*/ 	.word	0x000000ff
        /*03d0*/ 	.word	0x00000038
        /*03d4*/ 	.short	0x010a
        /*03d6*/ 	.byte	0x09
	.zero		1


	//   ....[41]....
        /*03d8*/ 	.word	0x00001ac0
        /*03dc*/ 	.word	0x000000ff
        /*03e0*/ 	.word	0x00000038
        /*03e4*/ 	.short	0x010a
        /*03e6*/ 	.byte	0x08
	.zero		1


	//   ....[42]....
        /*03e8*/ 	.word	0x00001c30
        /*03ec*/ 	.word	0x000000ff
        /*03f0*/ 	.word	0x000000b8
        /*03f4*/ 	.short	0x0101
        /*03f6*/ 	.byte	0x06
	.zero		1


	//   ....[43]....
        /*03f8*/ 	.word	0x00001c60
        /*03fc*/ 	.word	0x00000008
        /*0400*/ 	.word	0x000000c0
        /*0404*/ 	.short	0x010a
        /*0406*/ 	.byte	0xff
	.zero		1


	//   ....[44]....
        /*0408*/ 	.word	0x00001d30
        /*040c*/ 	.word	0x00000008
        /*0410*/ 	.word	0x00000000
        /*0414*/ 	.short	0x0101
        /*0416*/ 	.byte	0xff
	.zero		1


	//   ....[45]....
        /*0418*/ 	.word	0x00002290
        /*041c*/ 	.word	0x000000ff
        /*0420*/ 	.word	0x00000000
        /*0424*/ 	.short	0x010a
        /*0426*/ 	.byte	0x04
	.zero		1


	//   ....[46]....
        /*0428*/ 	.word	0x00002320
        /*042c*/ 	.word	0x000000ff
        /*0430*/ 	.word	0x00000000
        /*0434*/ 	.short	0x010a
        /*0436*/ 	.byte	0x04
	.zero		1


	//   ....[47]....
        /*0438*/ 	.word	0x000023b0
        /*043c*/ 	.word	0x000000ff
        /*0440*/ 	.word	0x00000000
        /*0444*/ 	.short	0x010a
        /*0446*/ 	.byte	0x04
	.zero		1


	//   ....[48]....
        /*0448*/ 	.word	0x00002440
        /*044c*/ 	.word	0x000000ff
        /*0450*/ 	.word	0x00000000
        /*0454*/ 	.short	0x010a
        /*0456*/ 	.byte	0x04
	.zero		1


	//   ....[49]....
        /*0458*/ 	.word	0x000024d0
        /*045c*/ 	.word	0x000000ff
        /*0460*/ 	.word	0x00000000
        /*0464*/ 	.short	0x010a
        /*0466*/ 	.byte	0x04
	.zero		1


	//   ....[50]....
        /*0468*/ 	.word	0x00002560
        /*046c*/ 	.word	0x000000ff
        /*0470*/ 	.word	0x00000000
        /*0474*/ 	.short	0x010a
        /*0476*/ 	.byte	0x04
	.zero		1


	//   ....[51]....
        /*0478*/ 	.word	0x00002600
        /*047c*/ 	.word	0x00000000
        /*0480*/ 	.word	0x00000000
        /*0484*/ 	.short	0x010a
        /*0486*/ 	.byte	0xff
	.zero		1


	//   ....[52]....
        /*0488*/ 	.word	0x00002720
        /*048c*/ 	.word	0x00000000
        /*0490*/ 	.word	0x00000100
        /*0494*/ 	.short	0x010a
        /*0496*/ 	.byte	0xff
	.zero		1


	//   ....[53]....
        /*0498*/ 	.word	0x00002790
        /*049c*/ 	.word	0x00000004
        /*04a0*/ 	.word	0x00000000
        /*04a4*/ 	.short	0x0101
        /*04a6*/ 	.byte	0xff
	.zero		1


	//   ....[54]....
        /*04a8*/ 	.word	0x000027b0
        /*04ac*/ 	.word	0x000000ff
        /*04b0*/ 	.word	0x000000d0
        /*04b4*/ 	.short	0x010a
        /*04b6*/ 	.byte	0x05
	.zero		1


	//   ....[55]....
        /*04b8*/ 	.word	0x000028d0
        /*04bc*/ 	.word	0x00000000
        /*04c0*/ 	.word	0x000000c0
        /*04c4*/ 	.short	0x010a
        /*04c6*/ 	.byte	0xff
	.zero		1


	//   ....[56]....
        /*04c8*/ 	.word	0x000029d0
        /*04cc*/ 	.word	0x00000000
        /*04d0*/ 	.word	0x00000000
        /*04d4*/ 	.short	0x0101
        /*04d6*/ 	.byte	0xff
	.zero		1


	//   ....[57]....
        /*04d8*/ 	.word	0x00002a60
        /*04dc*/ 	.word	0x000000ff
        /*04e0*/ 	.word	0x000000d0
        /*04e4*/ 	.short	0x0106
        /*04e6*/ 	.byte	0x05
	.zero		1


	//   ....[58]....
        /*04e8*/ 	.word	0x00002a80
        /*04ec*/ 	.word	0x000000ff
        /*04f0*/ 	.word	0x000000d0
        /*04f4*/ 	.short	0x010a
        /*04f6*/ 	.byte	0x05
	.zero		1


	//   ....[59]....
        /*04f8*/ 	.word	0x00002b10
        /*04fc*/ 	.word	0x000000ff
        /*0500*/ 	.word	0x000000d0
        /*0504*/ 	.short	0x0106
        /*0506*/ 	.byte	0x04
	.zero		1


	//   ....[60]....
        /*0508*/ 	.word	0x00002b50
        /*050c*/ 	.word	0x00000000
        /*0510*/ 	.word	0x000000d0
        /*0514*/ 	.short	0x010a
        /*0516*/ 	.byte	0xff
	.zero		1


	//   ....[61]....
        /*0518*/ 	.word	0x00002d90
        /*051c*/ 	.word	0x000000ff
        /*0520*/ 	.word	0x00000008
        /*0524*/ 	.short	0x010a
        /*0526*/ 	.byte	0x06
	.zero		1


	//   ....[62]....
        /*0528*/ 	.word	0x00002db0
        /*052c*/ 	.word	0x000000ff
        /*0530*/ 	.word	0x00000008
        /*0534*/ 	.short	0x010a
        /*0536*/ 	.byte	0x06
	.zero		1


	//   ....[63]....
        /*0538*/ 	.word	0x00002f40
        /*053c*/ 	.word	0x000000ff
        /*0540*/ 	.word	0x00000008
        /*0544*/ 	.short	0x010a
        /*0546*/ 	.byte	0x06
	.zero		1


	//   ....[64]....
        /*0548*/ 	.word	0x00002f60
        /*054c*/ 	.word	0x000000ff
        /*0550*/ 	.word	0x00000008
        /*0554*/ 	.short	0x010a
        /*0556*/ 	.byte	0x06
	.zero		1


	//   ....[65]....
        /*0558*/ 	.word	0x00003020
        /*055c*/ 	.word	0x000000ff
        /*0560*/ 	.word	0x00000000
        /*0564*/ 	.short	0x0101
        /*0566*/ 	.byte	0x07
	.zero		1


	//   ....[66]....
        /*0568*/ 	.word	0x00003430
        /*056c*/ 	.word	0x00000000
        /*0570*/ 	.word	0x000000c0
        /*0574*/ 	.short	0x010a
        /*0576*/ 	.byte	0xff
	.zero		1


	//   ....[67]....
        /*0578*/ 	.word	0x000034f0
        /*057c*/ 	.word	0x00000000
        /*0580*/ 	.word	0x00000000
        /*0584*/ 	.short	0x0101
        /*0586*/ 	.byte	0xff
	.zero		1


	//   ....[68]....
        /*0588*/ 	.word	0x000035b0
        /*058c*/ 	.word	0x000000ff
        /*0590*/ 	.word	0x00000000
        /*0594*/ 	.short	0x010a
        /*0596*/ 	.byte	0x07
	.zero		1


	//   ....[69]....
        /*0598*/ 	.word	0x000035c0
        /*059c*/ 	.word	0x000000ff
        /*05a0*/ 	.word	0x000000f0
        /*05a4*/ 	.short	0x010a
        /*05a6*/ 	.byte	0x08
	.zero		1


	//   ....[70]....
        /*05a8*/ 	.word	0x00003680
        /*05ac*/ 	.word	0x000000ff
        /*05b0*/ 	.word	0x00000000
        /*05b4*/ 	.short	0x010a
        /*05b6*/ 	.byte	0x07
	.zero		1


	//   ....[71]....
        /*05b8*/ 	.word	0x000037b0
        /*05bc*/ 	.word	0x000000ff
        /*05c0*/ 	.word	0x00000000
        /*05c4*/ 	.short	0x010a
        /*05c6*/ 	.byte	0x20
	.zero		1


	//   ....[72]....
        /*05c8*/ 	.word	0x00003ac0
        /*05cc*/ 	.word	0x000000ff
        /*05d0*/ 	.word	0x00000000
        /*05d4*/ 	.short	0x010a
        /*05d6*/ 	.byte	0x04
	.zero		1


	//   ....[73]....
        /*05d8*/ 	.word	0x00003b60
        /*05dc*/ 	.word	0x00000000
        /*05e0*/ 	.word	0x00000000
        /*05e4*/ 	.short	0x010a
        /*05e6*/ 	.byte	0xff
	.zero		1


	//   ....[74]....
        /*05e8*/ 	.word	0x00003ba0
        /*05ec*/ 	.word	0x00000000
        /*05f0*/ 	.word	0x00000000
        /*05f4*/ 	.short	0x010a
        /*05f6*/ 	.byte	0xff
	.zero		1


	//   ....[75]....
        /*05f8*/ 	.word	0x00003c10
        /*05fc*/ 	.word	0x000000ff
        /*0600*/ 	.word	0x00000000
        /*0604*/ 	.short	0x0101
        /*0606*/ 	.byte	0x04
	.zero		1


	//   ....[76]....
        /*0608*/ 	.word	0x00003c50
        /*060c*/ 	.word	0x000000ff
        /*0610*/ 	.word	0x00000120
        /*0614*/ 	.short	0x010a
        /*0616*/ 	.byte	0x06
	.zero		1


	//   ....[77]....
        /*0618*/ 	.word	0x00003cb0
        /*061c*/ 	.word	0x000000ff
        /*0620*/ 	.word	0x00000000
        /*0624*/ 	.short	0x0101
        /*0626*/ 	.byte	0x04
	.zero		1


	//   ....[78]....
        /*0628*/ 	.word	0x00004110
        /*062c*/ 	.word	0x00000000
        /*0630*/ 	.word	0x000000c0
        /*0634*/ 	.short	0x010a
        /*0636*/ 	.byte	0xff
	.zero		1


	//   ....[79]....
        /*0638*/ 	.word	0x000041d0
        /*063c*/ 	.word	0x00000000
        /*0640*/ 	.word	0x00000000
        /*0644*/ 	.short	0x0101
        /*0646*/ 	.byte	0xff
	.zero		1


	//   ....[80]....
        /*0648*/ 	.word	0x000044f0
        /*064c*/ 	.word	0x000000ff
        /*0650*/ 	.word	0x000000b8
        /*0654*/ 	.short	0x010a
        /*0656*/ 	.byte	0x06
	.zero		1


	//   ....[81]....
        /*0658*/ 	.word	0x000046e0
        /*065c*/ 	.word	0x000000ff
        /*0660*/ 	.word	0x00000090
        /*0664*/ 	.short	0x010a
        /*0666*/ 	.byte	0x06
	.zero		1


	//   ....[82]....
        /*0668*/ 	.word	0x000049b0
        /*066c*/ 	.word	0x000000ff
        /*0670*/ 	.word	0x00000070
        /*0674*/ 	.short	0x010b
        /*0676*/ 	.byte	0x06
	.zero		1


	//   ....[83]....
        /*0678*/ 	.word	0x000049c0
        /*067c*/ 	.word	0x000000ff
        /*0680*/ 	.word	0x00000000
        /*0684*/ 	.short	0x0101
        /*0686*/ 	.byte	0x15
	.zero		1


	//   ....[84]....
        /*0688*/ 	.word	0x000049d0
        /*068c*/ 	.word	0x000000ff
        /*0690*/ 	.word	0x00000098
        /*0694*/ 	.short	0x010a
        /*0696*/ 	.byte	0x06
	.zero		1


	//   ....[85]....
        /*0698*/ 	.word	0x00004c70
        /*069c*/ 	.word	0x000000ff
        /*06a0*/ 	.word	0x00000078
        /*06a4*/ 	.short	0x010b
        /*06a6*/ 	.byte	0x06
	.zero		1


	//   ....[86]....
        /*06a8*/ 	.word	0x00004c80
        /*06ac*/ 	.word	0x000000ff
        /*06b0*/ 	.word	0x00000000
        /*06b4*/ 	.short	0x0101
        /*06b6*/ 	.byte	0x15
	.zero		1


	//   ....[87]....
        /*06b8*/ 	.word	0x00004c90
        /*06bc*/ 	.word	0x000000ff
        /*06c0*/ 	.word	0x000000a0
        /*06c4*/ 	.short	0x010a
        /*06c6*/ 	.byte	0x06
	.zero		1


	//   ....[88]....
        /*06c8*/ 	.word	0x00004fe0
        /*06cc*/ 	.word	0x000000ff
        /*06d0*/ 	.word	0x00000080
        /*06d4*/ 	.short	0x010b
        /*06d6*/ 	.byte	0x06
	.zero		1


	//   ....[89]....
        /*06d8*/ 	.word	0x00005040
        /*06dc*/ 	.word	0x000000ff
        /*06e0*/ 	.word	0x00000000
        /*06e4*/ 	.short	0x0101
        /*06e6*/ 	.byte	0x15
	.zero		1


	//   ....[90]....
        /*06e8*/ 	.word	0x00005050
        /*06ec*/ 	.word	0x000000ff
        /*06f0*/ 	.word	0x000000a8
        /*06f4*/ 	.short	0x010a
        /*06f6*/ 	.byte	0x06
	.zero		1


	//   ....[91]....
        /*06f8*/ 	.word	0x00005350
        /*06fc*/ 	.word	0x000000ff
        /*0700*/ 	.word	0x00000088
        /*0704*/ 	.short	0x010b
        /*0706*/ 	.byte	0x06
	.zero		1


	//   ....[92]....
        /*0708*/ 	.word	0x00005370
        /*070c*/ 	.word	0x000000ff
        /*0710*/ 	.word	0x00000000
        /*0714*/ 	.short	0x0101
        /*0716*/ 	.byte	0x07
	.zero		1


	//   ....[93]....
        /*0718*/ 	.word	0x000053b0
        /*071c*/ 	.word	0x000000ff
        /*0720*/ 	.word	0x00000090
        /*0724*/ 	.short	0x010a
        /*0726*/ 	.byte	0x06
	.zero		1


	//   ....[94]....
        /*0728*/ 	.word	0x000053d0
        /*072c*/ 	.word	0x000000ff
        /*0730*/ 	.word	0x00000098
        /*0734*/ 	.short	0x010a
        /*0736*/ 	.byte	0x06
	.zero		1


	//   ....[95]....
        /*0738*/ 	.word	0x000053f0
        /*073c*/ 	.word	0x000000ff
        /*0740*/ 	.word	0x000000a0
        /*0744*/ 	.short	0x010a
        /*0746*/ 	.byte	0x06
	.zero		1


	//   ....[96]....
        /*0748*/ 	.word	0x00005430
        /*074c*/ 	.word	0x00000000
        /*0750*/ 	.word	0x000000a8
        /*0754*/ 	.short	0x010a
        /*0756*/ 	.byte	0xff
	.zero		1


	//   ....[97]....
        /*0758*/ 	.word	0x00005730
        /*075c*/ 	.word	0x00000000
        /*0760*/ 	.word	0x000000c0
        /*0764*/ 	.short	0x010a
        /*0766*/ 	.byte	0xff
	.zero		1


	//   ....[98]....
        /*0768*/ 	.word	0x00005840
        /*076c*/ 	.word	0x00000000
        /*0770*/ 	.word	0x00000000
        /*0774*/ 	.short	0x0101
        /*0776*/ 	.byte	0xff
	.zero		1


	//   ....[99]....
        /*0778*/ 	.word	0x000062b0
        /*077c*/ 	.word	0x000000ff
        /*0780*/ 	.word	0x00000070
        /*0784*/ 	.short	0x010a
        /*0786*/ 	.byte	0x30
	.zero		1


	//   ....[100]....
        /*0788*/ 	.word	0x000062f0
        /*078c*/ 	.word	0x0000004f
        /*0790*/ 	.word	0x000000e0
        /*0794*/ 	.short	0x010a
        /*0796*/ 	.byte	0xff
	.zero		1


	//   ....[101]....
        /*0798*/ 	.word	0x000063e0
        /*079c*/ 	.word	0x000000ff
        /*07a0*/ 	.word	0x00000070
        /*07a4*/ 	.short	0x010a
        /*07a6*/ 	.byte	0x30
	.zero		1


	//   ....[102]....
        /*07a8*/ 	.word	0x00006590
        /*07ac*/ 	.word	0x0000004f
        /*07b0*/ 	.word	0x000000e0
        /*07b4*/ 	.short	0x010a
        /*07b6*/ 	.byte	0xff
	.zero		1


	//   ....[103]....
        /*07b8*/ 	.word	0x00006d00
        /*07bc*/ 	.word	0x00000000
        /*07c0*/ 	.word	0x00000000
        /*07c4*/ 	.short	0x0101
        /*07c6*/ 	.byte	0xff
	.zero		1


	//   ....[104]....
        /*07c8*/ 	.word	0x00006d10
        /*07cc*/ 	.word	0x00000003
        /*07d0*/ 	.word	0x00000070
        /*07d4*/ 	.short	0x010a
        /*07d6*/ 	.byte	0xff
	.zero		1


	//   ....[105]....
        /*07d8*/ 	.word	0x00006dd0
        /*07dc*/ 	.word	0x00000003
        /*07e0*/ 	.word	0x00000070
        /*07e4*/ 	.short	0x010a
        /*07e6*/ 	.byte	0xff
	.zero		1


	//   ....[106]....
        /*07e8*/ 	.word	0x000076d0
        /*07ec*/ 	.word	0x00000000
        /*07f0*/ 	.word	0x00000000
        /*07f4*/ 	.short	0x0101
        /*07f6*/ 	.byte	0xff
	.zero		1


	//   ....[107]....
        /*07f8*/ 	.word	0x000076f0
        /*07fc*/ 	.word	0x00000003
        /*0800*/ 	.word	0x00000070
        /*0804*/ 	.short	0x010a
        /*0806*/ 	.byte	0xff
	.zero		1


	//   ....[108]....
        /*0808*/ 	.word	0x000077a0
        /*080c*/ 	.word	0x00000003
        /*0810*/ 	.word	0x00000070
        /*0814*/ 	.short	0x010a
        /*0816*/ 	.byte	0xff
	.zero		1


	//   ....[109]....
        /*0818*/ 	.word	0x000080a0
        /*081c*/ 	.word	0x00000000
        /*0820*/ 	.word	0x00000000
        /*0824*/ 	.short	0x0101
        /*0826*/ 	.byte	0xff
	.zero		1


	//   ....[110]....
        /*0828*/ 	.word	0x000080c0
        /*082c*/ 	.word	0x00000014
        /*0830*/ 	.word	0x00000070
        /*0834*/ 	.short	0x010a
        /*0836*/ 	.byte	0xff
	.zero		1


	//   ....[111]....
        /*0838*/ 	.word	0x00008170
        /*083c*/ 	.word	0x00000014
        /*0840*/ 	.word	0x00000070
        /*0844*/ 	.short	0x010a
        /*0846*/ 	.byte	0xff
	.zero		1


	//   ....[112]....
        /*0848*/ 	.word	0x000084c0
        /*084c*/ 	.word	0x00000000
        /*0850*/ 	.word	0x00000000
        /*0854*/ 	.short	0x0101
        /*0856*/ 	.byte	0xff
	.zero		1


	//   ....[113]....
        /*0858*/ 	.word	0x00008ab0
        /*085c*/ 	.word	0x00000003
        /*0860*/ 	.word	0x00000000
        /*0864*/ 	.short	0x0101
        /*0866*/ 	.byte	0xff
	.zero		1


	//   ....[114]....
        /*0868*/ 	.word	0x00008d20
        /*086c*/ 	.word	0x000000ff
        /*0870*/ 	.word	0x00000000
        /*0874*/ 	.short	0x0101
        /*0876*/ 	.byte	0x04
	.zero		1


	//   ....[115]....
        /*0878*/ 	.word	0x00008d40
        /*087c*/ 	.word	0x00000005
        /*0880*/ 	.word	0x00000110
        /*0884*/ 	.short	0x010a
        /*0886*/ 	.byte	0xff
	.zero		1


	//   ....[116]....
        /*0888*/ 	.word	0x00008da0
        /*088c*/ 	.word	0x00000004
        /*0890*/ 	.word	0x00000038
        /*0894*/ 	.short	0x010a
        /*0896*/ 	.byte	0xff
	.zero		1


	//   ....[117]....
        /*0898*/ 	.word	0x00008df0
        /*089c*/ 	.word	0x00000008
        /*08a0*/ 	.word	0x000000c0
        /*08a4*/ 	.short	0x010a
        /*08a6*/ 	.byte	0xff
	.zero		1


	//   ....[118]....
        /*08a8*/ 	.word	0x00008e50
        /*08ac*/ 	.word	0x00000000
        /*08b0*/ 	.word	0x00000000
        /*08b4*/ 	.short	0x010a
        /*08b6*/ 	.byte	0xff
	.zero		1


	//   ....[119]....
        /*08b8*/ 	.word	0x00008eb0
        /*08bc*/ 	.word	0x00000000
        /*08c0*/ 	.word	0x00000000
        /*08c4*/ 	.short	0x010a
        /*08c6*/ 	.byte	0xff
	.zero		1


	//   ....[120]....
        /*08c8*/ 	.word	0x00008f10
        /*08cc*/ 	.word	0x00000000
        /*08d0*/ 	.word	0x00000000
        /*08d4*/ 	.short	0x010a
        /*08d6*/ 	.byte	0xff
	.zero		1


	//   ....[121]....
        /*08d8*/ 	.word	0x00008f70
        /*08dc*/ 	.word	0x00000000
        /*08e0*/ 	.word	0x00000000
        /*08e4*/ 	.short	0x010a
        /*08e6*/ 	.byte	0xff
	.zero		1


	//   ....[122]....
        /*08e8*/ 	.word	0x00008fd0
        /*08ec*/ 	.word	0x00000000
        /*08f0*/ 	.word	0x00000000
        /*08f4*/ 	.short	0x010a
        /*08f6*/ 	.byte	0xff
	.zero		1


	//   ....[123]....
        /*08f8*/ 	.word	0x00009030
        /*08fc*/ 	.word	0x00000000
        /*0900*/ 	.word	0x00000000
        /*0904*/ 	.short	0x010a
        /*0906*/ 	.byte	0xff
	.zero		1


	//   ....[124]....
        /*0908*/ 	.word	0x00009080
        /*090c*/ 	.word	0x00000000
        /*0910*/ 	.word	0x00000100
        /*0914*/ 	.short	0x010a
        /*0916*/ 	.byte	0xff
	.zero		1


	//   ....[125]....
        /*0918*/ 	.word	0x000090e0
        /*091c*/ 	.word	0x00000000
        /*0920*/ 	.word	0x000000d0
        /*0924*/ 	.short	0x010a
        /*0926*/ 	.byte	0xff
	.zero		1


	//   ....[126]....
        /*0928*/ 	.word	0x00009130
        /*092c*/ 	.word	0x00000000
        /*0930*/ 	.word	0x000000c0
        /*0934*/ 	.short	0x010a
        /*0936*/ 	.byte	0xff
	.zero		1


	//   ....[127]....
        /*0938*/ 	.word	0x00009190
        /*093c*/ 	.word	0x00000000
        /*0940*/ 	.word	0x000000d0
        /*0944*/ 	.short	0x010a
        /*0946*/ 	.byte	0xff
	.zero		1


	//   ....[128]....
        /*0948*/ 	.word	0x000091f0
        /*094c*/ 	.word	0x00000004
        /*0950*/ 	.word	0x00000008
        /*0954*/ 	.short	0x010a
        /*0956*/ 	.byte	0xff
	.zero		1


	//   ....[129]....
        /*0958*/ 	.word	0x000092d0
        /*095c*/ 	.word	0x00000002
        /*0960*/ 	.word	0x00000008
        /*0964*/ 	.short	0x010a
        /*0966*/ 	.byte	0xff
	.zero		1


	//   ....[130]....
        /*0968*/ 	.word	0x00009320
        /*096c*/ 	.word	0x00000000
        /*0970*/ 	.word	0x000000c0
        /*0974*/ 	.short	0x010a
        /*0976*/ 	.byte	0xff
	.zero		1


	//   ....[131]....
        /*0978*/ 	.word	0x00009380
        /*097c*/ 	.word	0x00000000
        /*0980*/ 	.word	0x000000f0
        /*0984*/ 	.short	0x010a
        /*0986*/ 	.byte	0xff
	.zero		1


	//   ....[132]....
        /*0988*/ 	.word	0x000093e0
        /*098c*/ 	.word	0x00000000
        /*0990*/ 	.word	0x00000000
        /*0994*/ 	.short	0x010a
        /*0996*/ 	.byte	0xff
	.zero		1


	//   ....[133]....
        /*0998*/ 	.word	0x00009440
        /*099c*/ 	.word	0x00000000
        /*09a0*/ 	.word	0x00000000
        /*09a4*/ 	.short	0x010a
        /*09a6*/ 	.byte	0xff
	.zero		1


	//   ....[134]....
        /*09a8*/ 	.word	0x000094a0
        /*09ac*/ 	.word	0x00000000
        /*09b0*/ 	.word	0x00000120
        /*09b4*/ 	.short	0x010a
        /*09b6*/ 	.byte	0xff
	.zero		1


	//   ....[135]....
        /*09b8*/ 	.word	0x000094f0
        /*09bc*/ 	.word	0x00000000
        /*09c0*/ 	.word	0x000000c0
        /*09c4*/ 	.short	0x010a
        /*09c6*/ 	.byte	0xff
	.zero		1


	//   ....[136]....
        /*09c8*/ 	.word	0x00009550
        /*09cc*/ 	.word	0x00000000
        /*09d0*/ 	.word	0x000000b8
        /*09d4*/ 	.short	0x010a
        /*09d6*/ 	.byte	0xff
	.zero		1


	//   ....[137]....
        /*09d8*/ 	.word	0x000095b0
        /*09dc*/ 	.word	0x00000000
        /*09e0*/ 	.word	0x00000090
        /*09e4*/ 	.short	0x010a
        /*09e6*/ 	.byte	0xff
	.zero		1


	//   ....[138]....
        /*09e8*/ 	.word	0x00009610
        /*09ec*/ 	.word	0x00000000
        /*09f0*/ 	.word	0x00000098
        /*09f4*/ 	.short	0x010a
        /*09f6*/ 	.byte	0xff
	.zero		1


	//   ....[139]....
        /*09f8*/ 	.word	0x00009670
        /*09fc*/ 	.word	0x00000000
        /*0a00*/ 	.word	0x000000a0
        /*0a04*/ 	.short	0x010a
        /*0a06*/ 	.byte	0xff
	.zero		1


	//   ....[140]....
        /*0a08*/ 	.word	0x000096d0
        /*0a0c*/ 	.word	0x00000000
        /*0a10*/ 	.word	0x000000a8
        /*0a14*/ 	.short	0x010a
        /*0a16*/ 	.byte	0xff
	.zero		1


	//   ....[141]....
        /*0a18*/ 	.word	0x00009730
        /*0a1c*/ 	.word	0x00000000
        /*0a20*/ 	.word	0x00000090
        /*0a24*/ 	.short	0x010a
        /*0a26*/ 	.byte	0xff
	.zero		1


	//   ....[142]....
        /*0a28*/ 	.word	0x00009790
        /*0a2c*/ 	.word	0x00000000
        /*0a30*/ 	.word	0x00000098
        /*0a34*/ 	.short	0x010a
        /*0a36*/ 	.byte	0xff
	.zero		1


	//   ....[143]....
        /*0a38*/ 	.word	0x000097f0
        /*0a3c*/ 	.word	0x00000000
        /*0a40*/ 	.word	0x000000a0
        /*0a44*/ 	.short	0x010a
        /*0a46*/ 	.byte	0xff
	.zero		1


	//   ....[144]....
        /*0a48*/ 	.word	0x00009840
        /*0a4c*/ 	.word	0x00000000
        /*0a50*/ 	.word	0x000000c0
        /*0a54*/ 	.short	0x010a
        /*0a56*/ 	.byte	0xff
	.zero		1


	//   ....[145]....
        /*0a58*/ 	.word	0x000098a0
        /*0a5c*/ 	.word	0x00000003
        /*0a60*/ 	.word	0x00000070
        /*0a64*/ 	.short	0x010a
        /*0a66*/ 	.byte	0xff
	.zero		1


	//   ....[146]....
        /*0a68*/ 	.word	0x000098f0
        /*0a6c*/ 	.word	0x0000004f
        /*0a70*/ 	.word	0x000000e0
        /*0a74*/ 	.short	0x010a
        /*0a76*/ 	.byte	0xff
	.zero		1


	//   ....[147]....
        /*0a78*/ 	.word	0x00009940
        /*0a7c*/ 	.word	0x00000003
        /*0a80*/ 	.word	0x00000070
        /*0a84*/ 	.short	0x010a
        /*0a86*/ 	.byte	0xff
	.zero		1


	//   ....[148]....
        /*0a88*/ 	.word	0x00009990
        /*0a8c*/ 	.word	0x00000003
        /*0a90*/ 	.word	0x00000070
        /*0a94*/ 	.short	0x010a
        /*0a96*/ 	.byte	0xff
	.zero		1


	//   ....[149]....
        /*0a98*/ 	.word	0x000099e0
        /*0a9c*/ 	.word	0x00000014
        /*0aa0*/ 	.word	0x00000070
        /*0aa4*/ 	.short	0x010a
        /*0aa6*/ 	.byte	0xff
	.zero		1


	//----- nvinfo : EIATTR_NUM_MBARRIERS
	.align		4
.L_47:
        /*0aa8*/ 	.byte	0x03, 0x38
        /*0aaa*/ 	.short	0x0025


	//----- nvinfo : EIATTR_EXIT_INSTR_OFFSETS
	.align		4
        /*0aac*/ 	.byte	0x04, 0x1c
        /*0aae*/ 	.short	(.L_49 - .L_48)


	//   ....[0]....
.L_48:
        /*0ab0*/ 	.word	0x00002630


	//   ....[1]....
        /*0ab4*/ 	.word	0x00002b20


	//   ....[2]....
        /*0ab8*/ 	.word	0x00002b80


	//   ....[3]....
        /*0abc*/ 	.word	0x00003ed0


	//   ....[4]....
        /*0ac0*/ 	.word	0x00005460


	//   ....[5]....
        /*0ac4*/ 	.word	0x000054a0


	//   ....[6]....
        /*0ac8*/ 	.word	0x00008c10


	//   ....[7]....
        /*0acc*/ 	.word	0x00008c90


	//   ....[8]....
        /*0ad0*/ 	.word	0x00008cc0


	//   ....[9]....
        /*0ad4*/ 	.word	0x00008d30


	//----- nvinfo : EIATTR_MAX_THREADS
	.align		4
.L_49:
        /*0ad8*/ 	.byte	0x04, 0x05
        /*0ada*/ 	.short	(.L_51 - .L_50)
.L_50:
        /*0adc*/ 	.word	0x00000100
        /*0ae0*/ 	.word	0x00000001
        /*0ae4*/ 	.word	0x00000001


	//----- nvinfo : EIATTR_CRS_STACK_SIZE
	.align		4
.L_51:
        /*0ae8*/ 	.byte	0x04, 0x1e
        /*0aea*/ 	.short	(.L_53 - .L_52)
.L_52:
        /*0aec*/ 	.word	0x00000000


	//----- nvinfo : EIATTR_CBANK_PARAM_SIZE
	.align		4
.L_53:
        /*0af0*/ 	.byte	0x03, 0x19
        /*0af2*/ 	.short	0x0a00


	//----- nvinfo : EIATTR_PARAM_CBANK
	.align		4
        /*0af4*/ 	.byte	0x04, 0x0a
        /*0af6*/ 	.short	(.L_55 - .L_54)
	.align		4
.L_54:
        /*0af8*/ 	.word	index@(.nv.constant0._ZN7cutlass13device_kernelINS_4gemm6kernel13GemmUniversalIN4cute5tupleIJiiiiEEENS1_10collective13CollectiveMmaINS1_41MainloopSm100TmaUmmaWarpSpecializedSparseILi7ELi2ELi2ENS5_IJNS4_1CILi2EEENSA_ILi1EEESC_EEEEENS5_IJNSA_ILi256EEENSA_ILi64EEENSA_ILi128EEEEEENS_10bfloat16_tENS5_IJNS4_6LayoutINS5_IJiNS5_IJSB_iEEEiEEENS5_IJlNS5_IJSC_SB_EEElEEEEENSK_INS5_IJNS5_IJNS5_IJNSA_ILi8EEESB_SQ_EEEiEEENS5_IJNS5_IJNSA_ILi16EEESB_NSA_ILi4EEEEEEiEEEiEEENS5_IJNS5_IJNS5_IJSH_ST_NSA_ILi2048EEEEEENSA_ILi16384EEEEEENS5_IJNS5_IJSC_NSA_ILi1024EEENSA_ILi32EEEEEElEEElEEEEEEEESJ_NS5_IJlSC_lEEENS4_8TiledMMAINS4_8MMA_AtomIJNS4_33SM100_MMA_F16BF16_2x1SM_SS_SPARSEISJ_SJ_fLi256ELi64ELNS4_4UMMA5MajorE0ELS1E_0ELNS1D_7ScaleInE0ELS1F_0EEEEEENSK_INS5_IJSC_SC_SC_EEENS5_IJNSA_ILi0EEES1J_S1J_EEEEENS5_IJNS4_10UnderscoreES1M_S1M_EEEEENS4_18SM100_TMA_2SM_LOADENS4_14ComposedLayoutINS4_7SwizzleILi3ELi4ELi3EEENS4_25smem_sparse_ptr_flag_bitsILi2ELi16EEENSK_INS5_IJNS5_IJSC_SQ_EEENS5_IJSB_SG_EEEEEENS5_IJNS5_IJS1J_SH_EEESN_EEEEEEEvNS4_8identityES1P_NS1Q_IS1S_NS4_18smem_ptr_flag_bitsILi16EEENSK_INS5_IJSQ_SG_EEENS5_IJSG_SC_EEEEEEEvS22_EENS_8epilogue10collective18CollectiveEpilogueINS2A_23Sm100TmaWarpSpecializedILi4ELi2ELi16ELb1ELb0EEEJNS5_IJSH_SG_SH_EEENS5_IJNSK_ISH_SC_EENSK_IST_SC_EEEEEfNS5_IJSC_llEEEfS2J_NS2A_6fusion15FusionCallbacksIS2E_NS2K_17LinearCombinationIffffLNS_15FloatRoundStyleE2EEES2F_S2I_JEEENS4_5SM1004TMEM4LOAD26SM100_TMEM_LOAD_32dp32b16xENS4_13SM90_TMA_LOADENS1Q_INS1R_ILi2ELi5ELi2EEENS23_ILi32EEENSK_INS5_IJS13_SU_EEENS5_IJSC_S13_EEEEEEENS4_39AutoVectorizingCopyWithAssumedAlignmentILi128EEENS4_14SM90_TMA_STOREES30_S32_S32_EEEvvEEEEvNT_6ParamsE)
        /*0afc*/ 	.short	0x0380
        /*0afe*/ 	.short	0x0a00


	//----- nvinfo : EIATTR_SW_WAR
	.align		4
.L_55:
        /*0b00*/ 	.byte	0x04, 0x36
        /*0b02*/ 	.short	(.L_57 - .L_56)
.L_56:
        /*0b04*/ 	.word	0x00000008
.L_57:


//--------------------- .nv.callgraph             --------------------------
	.section	.nv.callgraph,"",@"SHT_CUDA_CALLGRAPH"
	.align	4
	.sectionentsize	8
	.align		4
        /*0000*/ 	.word	0x00000000
	.align		4
        /*0004*/ 	.word	0xffffffff
	.align		4
        /*0008*/ 	.word	index@(_ZN7cutlass13device_kernelINS_4gemm6kernel13GemmUniversalIN4cute5tupleIJiiiiEEENS1_10collective13CollectiveMmaINS1_41MainloopSm100TmaUmmaWarpSpecializedSparseILi7ELi2ELi2ENS5_IJNS4_1CILi2EEENSA_ILi1EEESC_EEEEENS5_IJNSA_ILi256EEENSA_ILi64EEENSA_ILi128EEEEEENS_10bfloat16_tENS5_IJNS4_6LayoutINS5_IJiNS5_IJSB_iEEEiEEENS5_IJlNS5_IJSC_SB_EEElEEEEENSK_INS5_IJNS5_IJNS5_IJNSA_ILi8EEESB_SQ_EEEiEEENS5_IJNS5_IJNSA_ILi16EEESB_NSA_ILi4EEEEEEiEEEiEEENS5_IJNS5_IJNS5_IJSH_ST_NSA_ILi2048EEEEEENSA_ILi16384EEEEEENS5_IJNS5_IJSC_NSA_ILi1024EEENSA_ILi32EEEEEElEEElEEEEEEEESJ_NS5_IJlSC_lEEENS4_8TiledMMAINS4_8MMA_AtomIJNS4_33SM100_MMA_F16BF16_2x1SM_SS_SPARSEISJ_SJ_fLi256ELi64ELNS4_4UMMA5MajorE0ELS1E_0ELNS1D_7ScaleInE0ELS1F_0EEEEEENSK_INS5_IJSC_SC_SC_EEENS5_IJNSA_ILi0EEES1J_S1J_EEEEENS5_IJNS4_10UnderscoreES1M_S1M_EEEEENS4_18SM100_TMA_2SM_LOADENS4_14ComposedLayoutINS4_7SwizzleILi3ELi4ELi3EEENS4_25smem_sparse_ptr_flag_bitsILi2ELi16EEENSK_INS5_IJNS5_IJSC_SQ_EEENS5_IJSB_SG_EEEEEENS5_IJNS5_IJS1J_SH_EEESN_EEEEEEEvNS4_8identityES1P_NS1Q_IS1S_NS4_18smem_ptr_flag_bitsILi16EEENSK_INS5_IJSQ_SG_EEENS5_IJSG_SC_EEEEEEEvS22_EENS_8epilogue10collective18CollectiveEpilogueINS2A_23Sm100TmaWarpSpecializedILi4ELi2ELi16ELb1ELb0EEEJNS5_IJSH_SG_SH_EEENS5_IJNSK_ISH_SC_EENSK_IST_SC_EEEEEfNS5_IJSC_llEEEfS2J_NS2A_6fusion15FusionCallbacksIS2E_NS2K_17LinearCombinationIffffLNS_15FloatRoundStyleE2EEES2F_S2I_JEEENS4_5SM1004TMEM4LOAD26SM100_TMEM_LOAD_32dp32b16xENS4_13SM90_TMA_LOADENS1Q_INS1R_ILi2ELi5ELi2EEENS23_ILi32EEENSK_INS5_IJS13_SU_EEENS5_IJSC_S13_EEEEEEENS4_39AutoVectorizingCopyWithAssumedAlignmentILi128EEENS4_14SM90_TMA_STOREES30_S32_S32_EEEvvEEEEvNT_6ParamsE)
	.align		4
        /*000c*/ 	.word	index@(__assertfail)
	.align		4
        /*0010*/ 	.word	0x00000000
	.align		4
        /*0014*/ 	.word	0xfffffffe
	.align		4
        /*0018*/ 	.word	0x00000000
	.align		4
        /*001c*/ 	.word	0xfffffffd
	.align		4
        /*0020*/ 	.word	0x00000000
	.align		4
        /*0024*/ 	.word	0xfffffffc


//--------------------- .nv.constant4             --------------------------
	.section	.nv.constant4,"a",@progbits
	.align	8
	.align		8
.nv.constant4:
        /*0000*/ 	.dword	__assertfail
	.align		8
        /*0008*/ 	.dword	__unnamed_1
	.align		8
        /*0010*/ 	.dword	__unnamed_2
	.align		8
        /*0018*/ 	.dword	_ZN39_INTERNAL_85f350f6_4_k_cu_5ee83994_29414cuda3std3__45__cpo5beginE
	.align		8
        /*0020*/ 	.dword	_ZN39_INTERNAL_85f350f6_4_k_cu_5ee83994_29414cuda3std3__45__cpo3endE
	.align		8
        /*0028*/ 	.dword	_ZN39_INTERNAL_85f350f6_4_k_cu_5ee83994_29414cuda3std3__45__cpo6cbeginE
	.align		8
        /*0030*/ 	.dword	_ZN39_INTERNAL_85f350f6_4_k_cu_5ee83994_29414cuda3std3__45__cpo4cendE
	.align		8
        /*0038*/ 	.dword	_ZN39_INTERNAL_85f350f6_4_k_cu_5ee83994_29414cuda3std3__441_GLOBAL__N__85f350f6_4_k_cu_5ee83994_29416ignoreE
	.align		8
        /*0040*/ 	.dword	_ZN39_INTERNAL_85f350f6_4_k_cu_5ee83994_29414cuda3std3__419piecewise_constructE
	.align		8
        /*0048*/ 	.dword	_ZN39_INTERNAL_85f350f6_4_k_cu_5ee83994_29414cuda3std3__48in_placeE
	.align		8
        /*0050*/ 	.dword	_ZN39_INTERNAL_85f350f6_4_k_cu_5ee83994_29414cuda3std6ranges3__45__cpo4swapE
	.align		8
        /*0058*/ 	.dword	_ZN39_INTERNAL_85f350f6_4_k_cu_5ee83994_29414cuda3std6ranges3__45__cpo9iter_moveE
	.align		8
        /*0060*/ 	.dword	_ZN39_INTERNAL_85f350f6_4_k_cu_5ee83994_29414cute7productE
	.align		8
        /*0068*/ 	.dword	_ZN39_INTERNAL_85f350f6_4_k_cu_5ee83994_29414cute1_E
	.align		8
        /*0070*/ 	.dword	$str$25
	.align		8
        /*0078*/ 	.dword	$str$26
	.align		8
        /*0080*/ 	.dword	$str$27
	.align		8
        /*0088*/ 	.dword	$str$28


//--------------------- .text._ZN7cutlass13device_kernelINS_4gemm6kernel13GemmUniversalIN4cute5tupleIJiiiiEEENS1_10collective13CollectiveMmaINS1_41MainloopSm100TmaUmmaWarpSpecializedSparseILi7ELi2ELi2ENS5_IJNS4_1CILi2EEENSA_ILi1EEESC_EEEEENS5_IJNSA_ILi256EEENSA_ILi64EEENSA_ILi128EEEEEENS_10bfloat16_tENS5_IJNS4_6LayoutINS5_IJiNS5_IJSB_iEEEiEEENS5_IJlNS5_IJSC_SB_EEElEEEEENSK_INS5_IJNS5_IJNS5_IJNSA_ILi8EEESB_SQ_EEEiEEENS5_IJNS5_IJNSA_ILi16EEESB_NSA_ILi4EEEEEEiEEEiEEENS5_IJNS5_IJNS5_IJSH_ST_NSA_ILi2048EEEEEENSA_ILi16384EEEEEENS5_IJNS5_IJSC_NSA_ILi1024EEENSA_ILi32EEEEEElEEElEEEEEEEESJ_NS5_IJlSC_lEEENS4_8TiledMMAINS4_8MMA_AtomIJNS4_33SM100_MMA_F16BF16_2x1SM_SS_SPARSEISJ_SJ_fLi256ELi64ELNS4_4UMMA5MajorE0ELS1E_0ELNS1D_7ScaleInE0ELS1F_0EEEEEENSK_INS5_IJSC_SC_SC_EEENS5_IJNSA_ILi0EEES1J_S1J_EEEEENS5_IJNS4_10UnderscoreES1M_S1M_EEEEENS4_18SM100_TMA_2SM_LOADENS4_14ComposedLayoutINS4_7SwizzleILi3ELi4ELi3EEENS4_25smem_sparse_ptr_flag_bitsILi2ELi16EEENSK_INS5_IJNS5_IJSC_SQ_EEENS5_IJSB_SG_EEEEEENS5_IJNS5_IJS1J_SH_EEESN_EEEEEEEvNS4_8identityES1P_NS1Q_IS1S_NS4_18smem_ptr_flag_bitsILi16EEENSK_INS5_IJSQ_SG_EEENS5_IJSG_SC_EEEEEEEvS22_EENS_8epilogue10collective18CollectiveEpilogueINS2A_23Sm100TmaWarpSpecializedILi4ELi2ELi16ELb1ELb0EEEJNS5_IJSH_SG_SH_EEENS5_IJNSK_ISH_SC_EENSK_IST_SC_EEEEEfNS5_IJSC_llEEEfS2J_NS2A_6fusion15FusionCallbacksIS2E_NS2K_17LinearCombinationIffffLNS_15FloatRoundStyleE2EEES2F_S2I_JEEENS4_5SM1004TMEM4LOAD26SM100_TMEM_LOAD_32dp32b16xENS4_13SM90_TMA_LOADENS1Q_INS1R_ILi2ELi5ELi2EEENS23_ILi32EEENSK_INS5_IJS13_SU_EEENS5_IJSC_S13_EEEEEEENS4_39AutoVectorizingCopyWithAssumedAlignmentILi128EEENS4_14SM90_TMA_STOREES30_S32_S32_EEEvvEEEEvNT_6ParamsE --------------------------
	.section	.text._ZN7cutlass13device_kernelINS_4gemm6kernel13GemmUniversalIN4cute5tupleIJiiiiEEENS1_10collective13CollectiveMmaINS1_41MainloopSm100TmaUmmaWarpSpecializedSparseILi7ELi2ELi2ENS5_IJNS4_1CILi2EEENSA_ILi1EEESC_EEEEENS5_IJNSA_ILi256EEENSA_ILi64EEENSA_ILi128EEEEEENS_10bfloat16_tENS5_IJNS4_6LayoutINS5_IJiNS5_IJSB_iEEEiEEENS5_IJlNS5_IJSC_SB_EEElEEEEENSK_INS5_IJNS5_IJNS5_IJNSA_ILi8EEESB_SQ_EEEiEEENS5_IJNS5_IJNSA_ILi16EEESB_NSA_ILi4EEEEEEiEEEiEEENS5_IJNS5_IJNS5_IJSH_ST_NSA_ILi2048EEEEEENSA_ILi16384EEEEEENS5_IJNS5_IJSC_NSA_ILi1024EEENSA_ILi32EEEEEElEEElEEEEEEEESJ_NS5_IJlSC_lEEENS4_8TiledMMAINS4_8MMA_AtomIJNS4_33SM100_MMA_F16BF16_2x1SM_SS_SPARSEISJ_SJ_fLi256ELi64ELNS4_4UMMA5MajorE0ELS1E_0ELNS1D_7ScaleInE0ELS1F_0EEEEEENSK_INS5_IJSC_SC_SC_EEENS5_IJNSA_ILi0EEES1J_S1J_EEEEENS5_IJNS4_10UnderscoreES1M_S1M_EEEEENS4_18SM100_TMA_2SM_LOADENS4_14ComposedLayoutINS4_7SwizzleILi3ELi4ELi3EEENS4_25smem_sparse_ptr_flag_bitsILi2ELi16EEENSK_INS5_IJNS5_IJSC_SQ_EEENS5_IJSB_SG_EEEEEENS5_IJNS5_IJS1J_SH_EEESN_EEEEEEEvNS4_8identityES1P_NS1Q_IS1S_NS4_18smem_ptr_flag_bitsILi16EEENSK_INS5_IJSQ_SG_EEENS5_IJSG_SC_EEEEEEEvS22_EENS_8epilogue10collective18CollectiveEpilogueINS2A_23Sm100TmaWarpSpecializedILi4ELi2ELi16ELb1ELb0EEEJNS5_IJSH_SG_SH_EEENS5_IJNSK_ISH_SC_EENSK_IST_SC_EEEEEfNS5_IJSC_llEEEfS2J_NS2A_6fusion15FusionCallbacksIS2E_NS2K_17LinearCombinationIffffLNS_15FloatRoundStyleE2EEES2F_S2I_JEEENS4_5SM1004TMEM4LOAD26SM100_TMEM_LOAD_32dp32b16xENS4_13SM90_TMA_LOADENS1Q_INS1R_ILi2ELi5ELi2EEENS23_ILi32EEENSK_INS5_IJS13_SU_EEENS5_IJSC_S13_EEEEEEENS4_39AutoVectorizingCopyWithAssumedAlignmentILi128EEENS4_14SM90_TMA_STOREES30_S32_S32_EEEvvEEEEvNT_6ParamsE,"ax",@progbits
	.align	128
.text._ZN7cutlass13device_kernelINS_4gemm6kernel13GemmUniversalIN4cute5tupleIJiiiiEEENS1_10collective13CollectiveMmaINS1_41MainloopSm100TmaUmmaWarpSpecializedSparseILi7ELi2ELi2ENS5_IJNS4_1CILi2EEENSA_ILi1EEESC_EEEEENS5_IJNSA_ILi256EEENSA_ILi64EEENSA_ILi128EEEEEENS_10bfloat16_tENS5_IJNS4_6LayoutINS5_IJiNS5_IJSB_iEEEiEEENS5_IJlNS5_IJSC_SB_EEElEEEEENSK_INS5_IJNS5_IJNS5_IJNSA_ILi8EEESB_SQ_EEEiEEENS5_IJNS5_IJNSA_ILi16EEESB_NSA_ILi4EEEEEEiEEEiEEENS5_IJNS5_IJNS5_IJSH_ST_NSA_ILi2048EEEEEENSA_ILi16384EEEEEENS5_IJNS5_IJSC_NSA_ILi1024EEENSA_ILi32EEEEEElEEElEEEEEEEESJ_NS5_IJlSC_lEEENS4_8TiledMMAINS4_8MMA_AtomIJNS4_33SM100_MMA_F16BF16_2x1SM_SS_SPARSEISJ_SJ_fLi256ELi64ELNS4_4UMMA5MajorE0ELS1E_0ELNS1D_7ScaleInE0ELS1F_0EEEEEENSK_INS5_IJSC_SC_SC_EEENS5_IJNSA_ILi0EEES1J_S1J_EEEEENS5_IJNS4_10UnderscoreES1M_S1M_EEEEENS4_18SM100_TMA_2SM_LOADENS4_14ComposedLayoutINS4_7SwizzleILi3ELi4ELi3EEENS4_25smem_sparse_ptr_flag_bitsILi2ELi16EEENSK_INS5_IJNS5_IJSC_SQ_EEENS5_IJSB_SG_EEEEEENS5_IJNS5_IJS1J_SH_EEESN_EEEEEEEvNS4_8identityES1P_NS1Q_IS1S_NS4_18smem_ptr_flag_bitsILi16EEENSK_INS5_IJSQ_SG_EEENS5_IJSG_SC_EEEEEEEvS22_EENS_8epilogue10collective18CollectiveEpilogueINS2A_23Sm100TmaWarpSpecializedILi4ELi2ELi16ELb1ELb0EEEJNS5_IJSH_SG_SH_EEENS5_IJNSK_ISH_SC_EENSK_IST_SC_EEEEEfNS5_IJSC_llEEEfS2J_NS2A_6fusion15FusionCallbacksIS2E_NS2K_17LinearCombinationIffffLNS_15FloatRoundStyleE2EEES2F_S2I_JEEENS4_5SM1004TMEM4LOAD26SM100_TMEM_LOAD_32dp32b16xENS4_13SM90_TMA_LOADENS1Q_INS1R_ILi2ELi5ELi2EEENS23_ILi32EEENSK_INS5_IJS13_SU_EEENS5_IJSC_S13_EEEEEEENS4_39AutoVectorizingCopyWithAssumedAlignmentILi128EEENS4_14SM90_TMA_STOREES30_S32_S32_EEEvvEEEEvNT_6ParamsE:
        .type           _ZN7cutlass13device_kernelINS_4gemm6kernel13GemmUniversalIN4cute5tupleIJiiiiEEENS1_10collective13CollectiveMmaINS1_41MainloopSm100TmaUmmaWarpSpecializedSparseILi7ELi2ELi2ENS5_IJNS4_1CILi2EEENSA_ILi1EEESC_EEEEENS5_IJNSA_ILi256EEENSA_ILi64EEENSA_ILi128EEEEEENS_10bfloat16_tENS5_IJNS4_6LayoutINS5_IJiNS5_IJSB_iEEEiEEENS5_IJlNS5_IJSC_SB_EEElEEEEENSK_INS5_IJNS5_IJNS5_IJNSA_ILi8EEESB_SQ_EEEiEEENS5_IJNS5_IJNSA_ILi16EEESB_NSA_ILi4EEEEEEiEEEiEEENS5_IJNS5_IJNS5_IJSH_ST_NSA_ILi2048EEEEEENSA_ILi16384EEEEEENS5_IJNS5_IJSC_NSA_ILi1024EEENSA_ILi32EEEEEElEEElEEEEEEEESJ_NS5_IJlSC_lEEENS4_8TiledMMAINS4_8MMA_AtomIJNS4_33SM100_MMA_F16BF16_2x1SM_SS_SPARSEISJ_SJ_fLi256ELi64ELNS4_4UMMA5MajorE0ELS1E_0ELNS1D_7ScaleInE0ELS1F_0EEEEEENSK_INS5_IJSC_SC_SC_EEENS5_IJNSA_ILi0EEES1J_S1J_EEEEENS5_IJNS4_10UnderscoreES1M_S1M_EEEEENS4_18SM100_TMA_2SM_LOADENS4_14ComposedLayoutINS4_7SwizzleILi3ELi4ELi3EEENS4_25smem_sparse_ptr_flag_bitsILi2ELi16EEENSK_INS5_IJNS5_IJSC_SQ_EEENS5_IJSB_SG_EEEEEENS5_IJNS5_IJS1J_SH_EEESN_EEEEEEEvNS4_8identityES1P_NS1Q_IS1S_NS4_18smem_ptr_flag_bitsILi16EEENSK_INS5_IJSQ_SG_EEENS5_IJSG_SC_EEEEEEEvS22_EENS_8epilogue10collective18CollectiveEpilogueINS2A_23Sm100TmaWarpSpecializedILi4ELi2ELi16ELb1ELb0EEEJNS5_IJSH_SG_SH_EEENS5_IJNSK_ISH_SC_EENSK_IST_SC_EEEEEfNS5_IJSC_llEEEfS2J_NS2A_6fusion15FusionCallbacksIS2E_NS2K_17LinearCombinationIffffLNS_15FloatRoundStyleE2EEES2F_S2I_JEEENS4_5SM1004TMEM4LOAD26SM100_TMEM_LOAD_32dp32b16xENS4_13SM90_TMA_LOADENS1Q_INS1R_ILi2ELi5ELi2EEENS23_ILi32EEENSK_INS5_IJS13_SU_EEENS5_IJSC_S13_EEEEEEENS4_39AutoVectorizingCopyWithAssumedAlignmentILi128EEENS4_14SM90_TMA_STOREES30_S32_S32_EEEvvEEEEvNT_6ParamsE,@function
        .size           _ZN7cutlass13device_kernelINS_4gemm6kernel13GemmUniversalIN4cute5tupleIJiiiiEEENS1_10collective13CollectiveMmaINS1_41MainloopSm100TmaUmmaWarpSpecializedSparseILi7ELi2ELi2ENS5_IJNS4_1CILi2EEENSA_ILi1EEESC_EEEEENS5_IJNSA_ILi256EEENSA_ILi64EEENSA_ILi128EEEEEENS_10bfloat16_tENS5_IJNS4_6LayoutINS5_IJiNS5_IJSB_iEEEiEEENS5_IJlNS5_IJSC_SB_EEElEEEEENSK_INS5_IJNS5_IJNS5_IJNSA_ILi8EEESB_SQ_EEEiEEENS5_IJNS5_IJNSA_ILi16EEESB_NSA_ILi4EEEEEEiEEEiEEENS5_IJNS5_IJNS5_IJSH_ST_NSA_ILi2048EEEEEENSA_ILi16384EEEEEENS5_IJNS5_IJSC_NSA_ILi1024EEENSA_ILi32EEEEEElEEElEEEEEEEESJ_NS5_IJlSC_lEEENS4_8TiledMMAINS4_8MMA_AtomIJNS4_33SM100_MMA_F16BF16_2x1SM_SS_SPARSEISJ_SJ_fLi256ELi64ELNS4_4UMMA5MajorE0ELS1E_0ELNS1D_7ScaleInE0ELS1F_0EEEEEENSK_INS5_IJSC_SC_SC_EEENS5_IJNSA_ILi0EEES1J_S1J_EEEEENS5_IJNS4_10UnderscoreES1M_S1M_EEEEENS4_18SM100_TMA_2SM_LOADENS4_14ComposedLayoutINS4_7SwizzleILi3ELi4ELi3EEENS4_25smem_sparse_ptr_flag_bitsILi2ELi16EEENSK_INS5_IJNS5_IJSC_SQ_EEENS5_IJSB_SG_EEEEEENS5_IJNS5_IJS1J_SH_EEESN_EEEEEEEvNS4_8identityES1P_NS1Q_IS1S_NS4_18smem_ptr_flag_bitsILi16EEENSK_INS5_IJSQ_SG_EEENS5_IJSG_SC_EEEEEEEvS22_EENS_8epilogue10collective18CollectiveEpilogueINS2A_23Sm100TmaWarpSpecializedILi4ELi2ELi16ELb1ELb0EEEJNS5_IJSH_SG_SH_EEENS5_IJNSK_ISH_SC_EENSK_IST_SC_EEEEEfNS5_IJSC_llEEEfS2J_NS2A_6fusion15FusionCallbacksIS2E_NS2K_17LinearCombinationIffffLNS_15FloatRoundStyleE2EEES2F_S2I_JEEENS4_5SM1004TMEM4LOAD26SM100_TMEM_LOAD_32dp32b16xENS4_13SM90_TMA_LOADENS1Q_INS1R_ILi2ELi5ELi2EEENS23_ILi32EEENSK_INS5_IJS13_SU_EEENS5_IJSC_S13_EEEEEEENS4_39AutoVectorizingCopyWithAssumedAlignmentILi128EEENS4_14SM90_TMA_STOREES30_S32_S32_EEEvvEEEEvNT_6ParamsE,(.L_x_189 - _ZN7cutlass13device_kernelINS_4gemm6kernel13GemmUniversalIN4cute5tupleIJiiiiEEENS1_10collective13CollectiveMmaINS1_41MainloopSm100TmaUmmaWarpSpecializedSparseILi7ELi2ELi2ENS5_IJNS4_1CILi2EEENSA_ILi1EEESC_EEEEENS5_IJNSA_ILi256EEENSA_ILi64EEENSA_ILi128EEEEEENS_10bfloat16_tENS5_IJNS4_6LayoutINS5_IJiNS5_IJSB_iEEEiEEENS5_IJlNS5_IJSC_SB_EEElEEEEENSK_INS5_IJNS5_IJNS5_IJNSA_ILi8EEESB_SQ_EEEiEEENS5_IJNS5_IJNSA_ILi16EEESB_NSA_ILi4EEEEEEiEEEiEEENS5_IJNS5_IJNS5_IJSH_ST_NSA_ILi2048EEEEEENSA_ILi16384EEEEEENS5_IJNS5_IJSC_NSA_ILi1024EEENSA_ILi32EEEEEElEEElEEEEEEEESJ_NS5_IJlSC_lEEENS4_8TiledMMAINS4_8MMA_AtomIJNS4_33SM100_MMA_F16BF16_2x1SM_SS_SPARSEISJ_SJ_fLi256ELi64ELNS4_4UMMA5MajorE0ELS1E_0ELNS1D_7ScaleInE0ELS1F_0EEEEEENSK_INS5_IJSC_SC_SC_EEENS5_IJNSA_ILi0EEES1J_S1J_EEEEENS5_IJNS4_10UnderscoreES1M_S1M_EEEEENS4_18SM100_TMA_2SM_LOADENS4_14ComposedLayoutINS4_7SwizzleILi3ELi4ELi3EEENS4_25smem_sparse_ptr_flag_bitsILi2ELi16EEENSK_INS5_IJNS5_IJSC_SQ_EEENS5_IJSB_SG_EEEEEENS5_IJNS5_IJS1J_SH_EEESN_EEEEEEEvNS4_8identityES1P_NS1Q_IS1S_NS4_18smem_ptr_flag_bitsILi16EEENSK_INS5_IJSQ_SG_EEENS5_IJSG_SC_EEEEEEEvS22_EENS_8epilogue10collective18CollectiveEpilogueINS2A_23Sm100TmaWarpSpecializedILi4ELi2ELi16ELb1ELb0EEEJNS5_IJSH_SG_SH_EEENS5_IJNSK_ISH_SC_EENSK_IST_SC_EEEEEfNS5_IJSC_llEEEfS2J_NS2A_6fusion15FusionCallbacksIS2E_NS2K_17LinearCombinationIffffLNS_15FloatRoundStyleE2EEES2F_S2I_JEEENS4_5SM1004TMEM4LOAD26SM100_TMEM_LOAD_32dp32b16xENS4_13SM90_TMA_LOADENS1Q_INS1R_ILi2ELi5ELi2EEENS23_ILi32EEENSK_INS5_IJS13_SU_EEENS5_IJSC_S13_EEEEEEENS4_39AutoVectorizingCopyWithAssumedAlignmentILi128EEENS4_14SM90_TMA_STOREES30_S32_S32_EEEvvEEEEvNT_6ParamsE)
        .other          _ZN7cutlass13device_kernelINS_4gemm6kernel13GemmUniversalIN4cute5tupleIJiiiiEEENS1_10collective13CollectiveMmaINS1_41MainloopSm100TmaUmmaWarpSpecializedSparseILi7ELi2ELi2ENS5_IJNS4_1CILi2EEENSA_ILi1EEESC_EEEEENS5_IJNSA_ILi256EEENSA_ILi64EEENSA_ILi128EEEEEENS_10bfloat16_tENS5_IJNS4_6LayoutINS5_IJiNS5_IJSB_iEEEiEEENS5_IJlNS5_IJSC_SB_EEElEEEEENSK_INS5_IJNS5_IJNS5_IJNSA_ILi8EEESB_SQ_EEEiEEENS5_IJNS5_IJNSA_ILi16EEESB_NSA_ILi4EEEEEEiEEEiEEENS5_IJNS5_IJNS5_IJSH_ST_NSA_ILi2048EEEEEENSA_ILi16384EEEEEENS5_IJNS5_IJSC_NSA_ILi1024EEENSA_ILi32EEEEEElEEElEEEEEEEESJ_NS5_IJlSC_lEEENS4_8TiledMMAINS4_8MMA_AtomIJNS4_33SM100_MMA_F16BF16_2x1SM_SS_SPARSEISJ_SJ_fLi256ELi64ELNS4_4UMMA5MajorE0ELS1E_0ELNS1D_7ScaleInE0ELS1F_0EEEEEENSK_INS5_IJSC_SC_SC_EEENS5_IJNSA_ILi0EEES1J_S1J_EEEEENS5_IJNS4_10UnderscoreES1M_S1M_EEEEENS4_18SM100_TMA_2SM_LOADENS4_14ComposedLayoutINS4_7SwizzleILi3ELi4ELi3EEENS4_25smem_sparse_ptr_flag_bitsILi2ELi16EEENSK_INS5_IJNS5_IJSC_SQ_EEENS5_IJSB_SG_EEEEEENS5_IJNS5_IJS1J_SH_EEESN_EEEEEEEvNS4_8identityES1P_NS1Q_IS1S_NS4_18smem_ptr_flag_bitsILi16EEENSK_INS5_IJSQ_SG_EEENS5_IJSG_SC_EEEEEEEvS22_EENS_8epilogue10collective18CollectiveEpilogueINS2A_23Sm100TmaWarpSpecializedILi4ELi2ELi16ELb1ELb0EEEJNS5_IJSH_SG_SH_EEENS5_IJNSK_ISH_SC_EENSK_IST_SC_EEEEEfNS5_IJSC_llEEEfS2J_NS2A_6fusion15FusionCallbacksIS2E_NS2K_17LinearCombinationIffffLNS_15FloatRoundStyleE2EEES2F_S2I_JEEENS4_5SM1004TMEM4LOAD26SM100_TMEM_LOAD_32dp32b16xENS4_13SM90_TMA_LOADENS1Q_INS1R_ILi2ELi5ELi2EEENS23_ILi32EEENSK_INS5_IJS13_SU_EEENS5_IJSC_S13_EEEEEEENS4_39AutoVectorizingCopyWithAssumedAlignmentILi128EEENS4_14SM90_TMA_STOREES30_S32_S32_EEEvvEEEEvNT_6ParamsE,@"STO_CUDA_ENTRY STV_DEFAULT"
_ZN7cutlass13device_kernelINS_4gemm6kernel13GemmUniversalIN4cute5tupleIJiiiiEEENS1_10collective13CollectiveMmaINS1_41MainloopSm100TmaUmmaWarpSpecializedSparseILi7ELi2ELi2ENS5_IJNS4_1CILi2EEENSA_ILi1EEESC_EEEEENS5_IJNSA_ILi256EEENSA_ILi64EEENSA_ILi128EEEEEENS_10bfloat16_tENS5_IJNS4_6LayoutINS5_IJiNS5_IJSB_iEEEiEEENS5_IJlNS5_IJSC_SB_EEElEEEEENSK_INS5_IJNS5_IJNS5_IJNSA_ILi8EEESB_SQ_EEEiEEENS5_IJNS5_IJNSA_ILi16EEESB_NSA_ILi4EEEEEEiEEEiEEENS5_IJNS5_IJNS5_IJSH_ST_NSA_ILi2048EEEEEENSA_ILi16384EEEEEENS5_IJNS5_IJSC_NSA_ILi1024EEENSA_ILi32EEEEEElEEElEEEEEEEESJ_NS5_IJlSC_lEEENS4_8TiledMMAINS4_8MMA_AtomIJNS4_33SM100_MMA_F16BF16_2x1SM_SS_SPARSEISJ_SJ_fLi256ELi64ELNS4_4UMMA5MajorE0ELS1E_0ELNS1D_7ScaleInE0ELS1F_0EEEEEENSK_INS5_IJSC_SC_SC_EEENS5_IJNSA_ILi0EEES1J_S1J_EEEEENS5_IJNS4_10UnderscoreES1M_S1M_EEEEENS4_18SM100_TMA_2SM_LOADENS4_14ComposedLayoutINS4_7SwizzleILi3ELi4ELi3EEENS4_25smem_sparse_ptr_flag_bitsILi2ELi16EEENSK_INS5_IJNS5_IJSC_SQ_EEENS5_IJSB_SG_EEEEEENS5_IJNS5_IJS1J_SH_EEESN_EEEEEEEvNS4_8identityES1P_NS1Q_IS1S_NS4_18smem_ptr_flag_bitsILi16EEENSK_INS5_IJSQ_SG_EEENS5_IJSG_SC_EEEEEEEvS22_EENS_8epilogue10collective18CollectiveEpilogueINS2A_23Sm100TmaWarpSpecializedILi4ELi2ELi16ELb1ELb0EEEJNS5_IJSH_SG_SH_EEENS5_IJNSK_ISH_SC_EENSK_IST_SC_EEEEEfNS5_IJSC_llEEEfS2J_NS2A_6fusion15FusionCallbacksIS2E_NS2K_17LinearCombinationIffffLNS_15FloatRoundStyleE2EEES2F_S2I_JEEENS4_5SM1004TMEM4LOAD26SM100_TMEM_LOAD_32dp32b16xENS4_13SM90_TMA_LOADENS1Q_INS1R_ILi2ELi5ELi2EEENS23_ILi32EEENSK_INS5_IJS13_SU_EEENS5_IJSC_S13_EEEEEEENS4_39AutoVectorizingCopyWithAssumedAlignmentILi128EEENS4_14SM90_TMA_STOREES30_S32_S32_EEEvvEEEEvNT_6ParamsE:
[----:B------:R-:W1:Y:S01]  /*0000*/  LDC R1, c[0x0][0x37c] ;  /* 0x0000df00ff017b82 */ /* 0x000e620000000800 */
[----:B------:R-:W2:Y:S01]  /*0010*/  S2R R72, SR_TID.X ;  /* 0x0000000000487919 */ /* 0x000ea20000002100 */
[----:B------:R-:W3:Y:S06]  /*0020*/  LDCU.64 UR6, c[0x0][0xa90] ;  /* 0x00015200ff0677ac */ /* 0x000eec0008000a00 */
[----:B------:R-:W4:Y:S01]  /*0030*/  S2UR UR37, SR_CgaCtaId ;  /* 0x00000000002579c3 */ /* 0x000f220000008800 */
[----:B------:R-:W-:Y:S02]  /*0040*/  PRMT R59, RZ, 0x7610, R59 ;  /* 0x00007610ff3b7816 */ /* 0x000fe4000000003b */
[----:B------:R-:W-:Y:S01]  /*0050*/  ELECT P4, URZ, PT ;  /* 0x0000000000ff782f */ /* 0x000fe20003880000 */
[----:B------:R-:W1:Y:S01]  /*0060*/  LDCU.64 UR38, c[0x0][0x358] ;  /* 0x00006b00ff2677ac */ /* 0x000e620008000a00 */
[----:B---3--:R-:W-:-:S04]  /*0070*/  UISETP.NE.U32.AND UP0, UPT, UR6, URZ, UPT ;  /* 0x000000ff0600728c */ /* 0x008fc8000bf05070 */
[----:B------:R-:W-:Y:S02]  /*0080*/  UISETP.NE.AND.EX UP0, UPT, UR7, URZ, UPT, UP0 ;  /* 0x000000ff0700728c */ /* 0x000fe4000bf05300 */
[----:B----4-:R-:W-:Y:S02]  /*0090*/  ULOP3.LUT UR4, UR37, 0x1, URZ, 0xc0, !UPT ;  /* 0x0000000125047892 */ /* 0x010fe4000f8ec0ff */
[----:B------:R-:W-:Y:S01]  /*00a0*/  ULOP3.LUT UR5, UR37, 0x1, URZ, 0x3c, !UPT ;  /* 0x0000000125057892 */ /* 0x000fe2000f8e3cff */
[----:B--2---:R-:W-:-:S05]  /*00b0*/  SHF.R.U32.HI R63, RZ, 0x5, R72 ;  /* 0x00000005ff3f7819 */ /* 0x004fca0000011648 */
[----:B------:R-:W2:Y:S02]  /*00c0*/  SHFL.IDX PT, R0, R63, RZ, 0x1f ;  /* 0x00001fff3f007589 */ /* 0x000ea400000e0000 */
[----:B--2---:R-:W-:Y:S01]  /*00d0*/  R2UR UR10, R0 ;  /* 0x00000000000a72ca */ /* 0x004fe200000e0000 */
[----:B-1----:R-:W-:-:S14]  /*00e0*/  BRA.U UP0, `(.L_x_0) ;  /* 0x00000001002c7547 */ /* 0x002fdc000b800000 */
[----:B------:R-:W1:Y:S02]  /*00f0*/  LDCU.64 UR8, c[0x0][0xa88] ;  /* 0x00015100ff0877ac */ /* 0x000e640008000a00 */
[----:B-1----:R-:W-:-:S04]  /*0100*/  UISETP.NE.U32.AND UP0, UPT, UR8, URZ, UPT ;  /* 0x000000ff0800728c */ /* 0x002fc8000bf05070 */
[----:B------:R-:W-:-:S09]  /*0110*/  UISETP.NE.AND.EX UP0, UPT, UR9, URZ, UPT, UP0 ;  /* 0x000000ff0900728c */ /* 0x000fd2000bf05300 */
[----:B------:R-:W-:Y:S05]  /*0120*/  BRA.U !UP0, `(.L_x_1) ;  /* 0x0000000108107547 */ /* 0x000fea000b800000 */
[----:B------:R-:W1:Y:S02]  /*0130*/  LDC.64 R2, c[0x0][0xa88] ;  /* 0x0002a200ff027b82 */ /* 0x000e640000000a00 */
[----:B-1----:R1:W5:Y:S01]  /*0140*/  LDG.E R35, desc[UR38][R2.64] ;  /* 0x0000002602237981 */ /* 0x002362000c1e1900 */
[----:B------:R-:W-:Y:S01]  /*0150*/  HFMA2 R59, -RZ, RZ, 0, 5.9604644775390625e-08 ;  /* 0x00000001ff3b7431 */ /* 0x000fe200000001ff */
[----:B------:R-:W-:Y:S05]  /*0160*/  BRA `(.L_x_0) ;  /* 0x00000000000c7947 */ /* 0x000fea0003800000 */
.L_x_1:
[----:B------:R-:W1:Y:S01]  /*0170*/  LDCU UR8, c[0x0][0xa80] ;  /* 0x00015000ff0877ac */ /* 0x000e620008000800 */
[----:B------:R-:W-:Y:S01]  /*0180*/  HFMA2 R59, -RZ, RZ, 0, 5.9604644775390625e-08 ;  /* 0x00000001ff3b7431 */ /* 0x000fe200000001ff */
[----:B-1----:R-:W-:-:S07]  /*0190*/  MOV R35, UR8 ;  /* 0x0000000800237c02 */ /* 0x002fce0008000f00 */
.L_x_0:
[----:B------:R-:W2:Y:S02]  /*01a0*/  LDCU.64 UR8, c[0x0][0xab0] ;  /* 0x00015600ff0877ac */ /* 0x000ea40008000a00 */
[----:B--2---:R-:W-:-:S04]  /*01b0*/  UISETP.NE.U32.AND UP0, UPT, UR8, URZ, UPT ;  /* 0x000000ff0800728c */ /* 0x004fc8000bf05070 */
[----:B------:R-:W-:-:S09]  /*01c0*/  UISETP.NE.AND.EX UP0, UPT, UR9, URZ, UPT, UP0 ;  /* 0x000000ff0900728c */ /* 0x000fd2000bf05300 */
[----:B------:R-:W-:Y:S05]  /*01d0*/  BRA.U UP0, `(.L_x_2) ;  /* 0x0000000100247547 */ /* 0x000fea000b800000 */
[----:B------:R-:W2:Y:S02]  /*01e0*/  LDCU.64 UR8, c[0x0][0xaa8] ;  /* 0x00015500ff0877ac */ /* 0x000ea40008000a00 */
[----:B--2---:R-:W-:-:S04]  /*01f0*/  UISETP.NE.U32.AND UP0, UPT, UR8, URZ, UPT ;  /* 0x000000ff0800728c */ /* 0x004fc8000bf05070 */
[----:B------:R-:W-:-:S09]  /*0200*/  UISETP.NE.AND.EX UP0, UPT, UR9, URZ, UPT, UP0 ;  /* 0x000000ff0900728c */ /* 0x000fd2000bf05300 */
[----:B------:R-:W-:Y:S05]  /*0210*/  BRA.U !UP0, `(.L_x_3) ;  /* 0x00000001080c7547 */ /* 0x000fea000b800000 */
[----:B------:R-:W2:Y:S02]  /*0220*/  LDC.64 R32, c[0x0][0xaa8] ;  /* 0x0002aa00ff207b82 */ /* 0x000ea40000000a00 */
[----:B--2---:R2:W5:Y:S01]  /*0230*/  LDG.E R32, desc[UR38][R32.64] ;  /* 0x0000002620207981 */ /* 0x004562000c1e1900 */
[----:B------:R-:W-:Y:S05]  /*0240*/  BRA `(.L_x_2) ;  /* 0x0000000000087947 */ /* 0x000fea0003800000 */
.L_x_3:
[----:B------:R-:W2:Y:S02]  /*0250*/  LDCU UR8, c[0x0][0xaa0] ;  /* 0x00015400ff0877ac */ /* 0x000ea40008000800 */
[----:B--2---:R-:W-:Y:S02]  /*0260*/  MOV R32, UR8 ;  /* 0x0000000800207c02 */ /* 0x004fe40008000f00 */
.L_x_2:
[----:B------:R-:W-:Y:S01]  /*0270*/  IMAD.U32 R0, RZ, RZ, UR10 ;  /* 0x0000000aff007e24 */ /* 0x000fe2000f8e00ff */
[----:B------:R-:W-:Y:S04]  /*0280*/  BSSY.RECONVERGENT B0, `(.L_x_4) ;  /* 0x000000f000007945 */ /* 0x000fe80003800200 */
[C---:B------:R-:W-:Y:S02]  /*0290*/  ISETP.NE.OR P1, PT, R0.reuse, 0x1, !P4 ;  /* 0x000000010000780c */ /* 0x040fe40006725670 */
[----:B------:R-:W-:-:S11]  /*02a0*/  ISETP.NE.OR P0, PT, R0, 0x3, !P4 ;  /* 0x000000030000780c */ /* 0x000fd60006705670 */
[----:B------:R-:W-:Y:S05]  /*02b0*/  @P1 BRA `(.L_x_5) ;  /* 0x00000000002c1947 */ /* 0x000fea0003800000 */
[----:B------:R-:W3:Y:S02]  /*02c0*/  LDCU.64 UR8, c[0x0][0x348] ;  /* 0x00006900ff0877ac */ /* 0x000ee40008000a00 */
[----:B---3--:R-:W-:Y:S02]  /*02d0*/  UIADD3 UR14, UP2, UPT, UR8, 0x80, URZ ;  /* 0x00000080080e7890 */ /* 0x008fe4000ff5e0ff */
[----:B------:R-:W-:Y:S02]  /*02e0*/  UIADD3 UR12, UP1, UPT, UR8, 0x280, URZ ;  /* 0x00000280080c7890 */ /* 0x000fe4000ff3e0ff */
[----:B------:R-:W-:Y:S02]  /*02f0*/  UIADD3 UR8, UP0, UPT, UR8, 0x180, URZ ;  /* 0x0000018008087890 */ /* 0x000fe4000ff1e0ff */
[----:B------:R-:W-:Y:S02]  /*0300*/  UIADD3.X UR15, UPT, UPT, URZ, UR9, URZ, UP2, !UPT ;  /* 0x00000009ff0f7290 */ /* 0x000fe400097fe4ff */
[----:B------:R-:W-:-:S02]  /*0310*/  UIADD3.X UR13, UPT, UPT, URZ, UR9, URZ, UP1, !UPT ;  /* 0x00000009ff0d7290 */ /* 0x000fc40008ffe4ff */
[----:B------:R-:W-:-:S05]  /*0320*/  UIADD3.X UR9, UPT, UPT, URZ, UR9, URZ, UP0, !UPT ;  /* 0x00000009ff097290 */ /* 0x000fca00087fe4ff */
[----:B------:R3:W-:Y:S02]  /*0330*/  UTMACCTL.PF [UR14] ;  /* 0x000000000e0079b9 */ /* 0x0007e40008040000 */
[----:B------:R3:W-:Y:S02]  /*0340*/  UTMACCTL.PF [UR12] ;  /* 0x000000000c0079b9 */ /* 0x0007e40008040000 */
[----:B------:R3:W-:Y:S02]  /*0350*/  UTMACCTL.PF [UR8] ;  /* 0x00000000080079b9 */ /* 0x0007e40008040000 */
[----:B---3--:R-:W-:Y:S01]  /*0360*/  NOP ;  /* 0x0000000000007918 */ /* 0x008fe20000000000 */
.L_x_5:
[----:B------:R-:W-:Y:S05]  /*0370*/  BSYNC.RECONVERGENT B0 ;  /* 0x0000000000007941 */ /* 0x000fea0003800200 */
.L_x_4:
[----:B------:R-:W-:Y:S04]  /*0380*/  BSSY.RECONVERGENT B0, `(.L_x_6) ;  /* 0x000000a000007945 */ /* 0x000fe80003800200 */
[----:B------:R-:W-:Y:S05]  /*0390*/  @P0 BRA `(.L_x_7) ;  /* 0x0000000000200947 */ /* 0x000fea0003800000 */
[----:B------:R-:W3:Y:S02]  /*03a0*/  LDCU.64 UR8, c[0x0][0x348] ;  /* 0x00006900ff0877ac */ /* 0x000ee40008000a00 */
[----:B---3--:R-:W-:Y:S02]  /*03b0*/  UIADD3 UR12, UP1, UPT, UR8, 0x780, URZ ;  /* 0x00000780080c7890 */ /* 0x008fe4000ff3e0ff */
[----:B------:R-:W-:Y:S02]  /*03c0*/  UIADD3 UR8, UP0, UPT, UR8, 0x880, URZ ;  /* 0x0000088008087890 */ /* 0x000fe4000ff1e0ff */
[----:B------:R-:W-:Y:S02]  /*03d0*/  UIADD3.X UR13, UPT, UPT, URZ, UR9, URZ, UP1, !UPT ;  /* 0x00000009ff0d7290 */ /* 0x000fe40008ffe4ff */
[----:B------:R-:W-:-:S07]  /*03e0*/  UIADD3.X UR9, UPT, UPT, URZ, UR9, URZ, UP0, !UPT ;  /* 0x00000009ff097290 */ /* 0x000fce00087fe4ff */
[----:B------:R3:W-:Y:S02]  /*03f0*/  UTMACCTL.PF [UR12] ;  /* 0x000000000c0079b9 */ /* 0x0007e40008040000 */
[----:B------:R3:W-:Y:S02]  /*0400*/  UTMACCTL.PF [UR8] ;  /* 0x00000000080079b9 */ /* 0x0007e40008040000 */
[----:B---3--:R-:W-:Y:S01]  /*0410*/  NOP ;  /* 0x0000000000007918 */ /* 0x008fe20000000000 */
.L_x_7:
[----:B------:R-:W-:Y:S05]  /*0420*/  BSYNC.RECONVERGENT B0 ;  /* 0x0000000000007941 */ /* 0x000fea0003800200 */
.L_x_6:
[----:B------:R-:W3:Y:S01]  /*0430*/  LDCU.64 UR8, c[0x0][0xa88] ;  /* 0x00015100ff0877ac */ /* 0x000ee20008000a00 */
[----:B------:R-:W-:Y:S02]  /*0440*/  UISETP.EQ.U32.AND UP1, UPT, UR6, URZ, UPT ;  /* 0x000000ff0600728c */ /* 0x000fe4000bf22070 */
[----:B------:R-:W-:Y:S02]  /*0450*/  UPLOP3.LUT UP5, UPT, UPT, UPT, UPT, 0x80, 0x8 ;  /* 0x000000000008789c */ /* 0x000fe40003faf070 */
[----:B---3--:R-:W-:-:S04]  /*0460*/  UISETP.NE.U32.AND UP0, UPT, UR8, URZ, UPT ;  /* 0x000000ff0800728c */ /* 0x008fc8000bf05070 */
[----:B------:R-:W-:-:S04]  /*0470*/  UISETP.NE.AND.EX UP0, UPT, UR9, URZ, UPT, UP0 ;  /* 0x000000ff0900728c */ /* 0x000fc8000bf05300 */
[----:B------:R-:W-:-:S04]  /*0480*/  UISETP.EQ.OR.EX UP2, UPT, UR7, URZ, !UP0, UP1 ;  /* 0x000000ff0700728c */ /* 0x000fc8000c742710 */
[----:B------:R-:W-:-:S05]  /*0490*/  UP2UR UR50, UPR, URZ, 0x4 ;  /* 0x00000004ff327883 */ /* 0x000fca0008000000 */
[----:B------:R-:W-:Y:S07]  /*04a0*/  BRA.U !UP2, `(.L_x_8) ;  /* 0x000000010a207547 */ /* 0x000fee000b800000 */
[----:B------:R-:W-:Y:S01]  /*04b0*/  UISETP.NE.U32.AND UP2, UPT, UR6, URZ, UPT ;  /* 0x000000ff0600728c */ /* 0x000fe2000bf45070 */
[----:B-----5:R-:W-:Y:S01]  /*04c0*/  FSETP.NEU.AND P0, PT, R35, RZ, PT ;  /* 0x000000ff2300720b */ /* 0x020fe20003f0d000 */
[----:B------:R-:W-:Y:S02]  /*04d0*/  USEL UR6, URZ, 0xffffffff, UP0 ;  /* 0xffffffffff067887 */ /* 0x000fe40008000000 */
[----:B------:R-:W-:-:S10]  /*04e0*/  UISETP.NE.AND.EX UP2, UPT, UR7, URZ, UPT, UP2 ;  /* 0x000000ff0700728c */ /* 0x000fd4000bf45320 */
[----:B------:R-:W-:Y:S01]  /*04f0*/  VOTEU.ANY UP1, P0 ;  /* 0x0000000000ff7886 */ /* 0x000fe20000020100 */
[----:B------:R-:W-:-:S04]  /*0500*/  @!UP2 USEL UR6, URZ, 0xffffffff, UP1 ;  /* 0xffffffffff06a887 */ /* 0x000fc80008800000 */
[----:B------:R-:W-:-:S04]  /*0510*/  ULOP3.LUT UR6, UR6, 0x1, URZ, 0xc0, !UPT ;  /* 0x0000000106067892 */ /* 0x000fc8000f8ec0ff */
[----:B------:R-:W-:-:S11]  /*0520*/  UISETP.NE.U32.AND UP5, UPT, UR6, 0x1, UPT ;  /* 0x000000010600788c */ /* 0x000fd6000bfa5070 */
.L_x_8:
[----:B------:R-:W3:Y:S02]  /*0530*/  SHFL.IDX PT, R0, R63, RZ, 0x1f ;  /* 0x00001fff3f007589 */ /* 0x000ee400000e0000 */
[----:B---3--:R-:W-:-:S13]  /*0540*/  ISETP.NE.AND P0, PT, R0, RZ, PT ;  /* 0x000000ff0000720c */ /* 0x008fda0003f05270 */
[----:B------:R-:W-:Y:S05]  /*0550*/  @P0 BRA `(.L_x_9) ;  /* 0x00000000005c0947 */ /* 0x000fea0003800000 */
[----:B------:R-:W-:Y:S01]  /*0560*/  UMOV UR7, 0x400 ;  /* 0x0000040000077882 */ /* 0x000fe20000000000 */
[----:B------:R-:W-:Y:S01]  /*0570*/  UMOV UR6, 0x1 ;  /* 0x0000000100067882 */ /* 0x000fe20000000000 */
[----:B------:R-:W-:Y:S02]  /*0580*/  ULEA UR7, UR37, UR7, 0x18 ;  /* 0x0000000725077291 */ /* 0x000fe4000f8ec0ff */
[----:B------:R-:W-:-:S04]  /*0590*/  UIADD3 UR8, UPT, UPT, -UR6, 0x100000, URZ ;  /* 0x0010000006087890 */ /* 0x000fc8000fffe1ff */
[----:B------:R-:W-:Y:S02]  /*05a0*/  USHF.L.U32 UR9, UR8, 0xb, URZ ;  /* 0x0000000b08097899 */ /* 0x000fe400080006ff */
[----:B------:R-:W-:Y:S01]  /*05b0*/  USHF.L.U32 UR8, UR8, 0x1, URZ ;  /* 0x0000000108087899 */ /* 0x000fe200080006ff */
[----:B------:R-:W-:Y:S01]  /*05c0*/  ELECT P0, URZ, PT ;  /* 0x0000000000ff782f */ /* 0x000fe20003800000 */
[----:B------:R-:W3:Y:S10]  /*05d0*/  FENCE.VIEW.ASYNC.S ;  /* 0x00000000000073c6 */ /* 0x000ef40000000000 */
[----:B---3--:R3:W4:Y:S01]  /*05e0*/  SYNCS.EXCH.64 URZ, [UR7], UR8 ;  /* 0x0000000807ff75b2 */ /* 0x0087220008000100 */
[----:B------:R3:W1:Y:S01]  /*05f0*/  SYNCS.EXCH.64 URZ, [UR7+0x38], UR8 ;  /* 0x0000380807ff75b2 */ /* 0x0006620008000100 */
        /* <DEDUP_REMOVED lines=11> */
[----:B------:R3:W1:Y:S02]  /*06b0*/  SYNCS.EXCH.64 URZ, [UR7+0x68], UR8 ;  /* 0x0000680807ff75b2 */ /* 0x0006640008000100 */
[----:B---3--:R-:W-:Y:S01]  /*06c0*/  NOP ;  /* 0x0000000000007918 */ /* 0x008fe20000000000 */
.L_x_9:
[----:B------:R-:W3:Y:S01]  /*06d0*/  SHFL.IDX PT, R0, R63, RZ, 0x1f ;  /* 0x00001fff3f007589 */ /* 0x000ee200000e0000 */
[----:B------:R-:W-:Y:S01]  /*06e0*/  NOP ;  /* 0x0000000000007918 */ /* 0x000fe20000000000 */
[----:B---3--:R-:W-:-:S13]  /*06f0*/  ISETP.NE.AND P0, PT, R0, 0x1, PT ;  /* 0x000000010000780c */ /* 0x008fda0003f05270 */
[----:B------:R-:W-:Y:S05]  /*0700*/  @P0 BRA `(.L_x_10) ;  /* 0x0000000000540947 */ /* 0x000fea0003800000 */
[----:B------:R-:W-:Y:S01]  /*0710*/  UMOV UR8, 0x400 ;  /* 0x0000040000087882 */ /* 0x000fe20000000000 */
[----:B------:R-:W-:Y:S01]  /*0720*/  UMOV UR7, 0x20 ;  /* 0x0000002000077882 */ /* 0x000fe20000000000 */
[----:B------:R-:W-:Y:S01]  /*0730*/  UMOV UR6, 0x80 ;  /* 0x0000008000067882 */ /* 0x000fe20000000000 */
[----:B------:R-:W-:Y:S02]  /*0740*/  ULEA UR8, UR37, UR8, 0x18 ;  /* 0x0000000825087291 */ /* 0x000fe4000f8ec0ff */
[----:B------:R-:W-:-:S04]  /*0750*/  UIADD3 UR12, UPT, UPT, -UR7, 0x100000, URZ ;  /* 0x00100000070c7890 */ /* 0x000fc8000fffe1ff */
[----:B------:R-:W-:Y:S02]  /*0760*/  USHF.L.U32 UR13, UR12, 0xb, URZ ;  /* 0x0000000b0c0d7899 */ /* 0x000fe400080006ff */
[----:B------:R-:W-:Y:S02]  /*0770*/  USHF.L.U32 UR12, UR12, 0x1, URZ ;  /* 0x000000010c0c7899 */ /* 0x000fe400080006ff */
[----:B------:R-:W-:-:S04]  /*0780*/  UIADD3 UR6, UPT, UPT, -UR6, 0x100000, URZ ;  /* 0x0010000006067890 */ /* 0x000fc8000fffe1ff */
[----:B------:R-:W-:Y:S02]  /*0790*/  USHF.L.U32 UR7, UR6, 0xb, URZ ;  /* 0x0000000b06077899 */ /* 0x000fe400080006ff */
[----:B------:R-:W-:Y:S01]  /*07a0*/  USHF.L.U32 UR6, UR6, 0x1, URZ ;  /* 0x0000000106067899 */ /* 0x000fe200080006ff */
[----:B------:R-:W-:Y:S01]  /*07b0*/  ELECT P0, URZ, PT ;  /* 0x0000000000ff782f */ /* 0x000fe20003800000 */
[----:B------:R-:W3:Y:S02]  /*07c0*/  FENCE.VIEW.ASYNC.S ;  /* 0x00000000000073c6 */ /* 0x000ee40000000000 */
[----:B---3--:R3:W1:Y:S08]  /*07d0*/  SYNCS.EXCH.64 URZ, [UR8+0x70], UR12 ;  /* 0x0000700c08ff75b2 */ /* 0x0086700008000100 */
[----:B------:R3:W1:Y:S01]  /*07e0*/  SYNCS.EXCH.64 URZ, [UR8+0x90], UR6 ;  /* 0x0000900608ff75b2 */ /* 0x0006620008000100 */
[----:B------:R3:W1:Y:S01]  /*07f0*/  SYNCS.EXCH.64 URZ, [UR8+0x78], UR12 ;  /* 0x0000780c08ff75b2 */ /* 0x0006620008000100 */
[----:B------:R3:W1:Y:S01]  /*0800*/  SYNCS.EXCH.64 URZ, [UR8+0x98], UR6 ;  /* 0x0000980608ff75b2 */ /* 0x0006620008000100 */
[----:B------:R3:W1:Y:S01]  /*0810*/  SYNCS.EXCH.64 URZ, [UR8+0x80], UR12 ;  /* 0x0000800c08ff75b2 */ /* 0x0006620008000100 */
[----:B------:R3:W1:Y:S01]  /*0820*/  SYNCS.EXCH.64 URZ, [UR8+0xa0], UR6 ;  /* 0x0000a00608ff75b2 */ /* 0x0006620008000100 */
[----:B------:R3:W1:Y:S01]  /*0830*/  SYNCS.EXCH.64 URZ, [UR8+0x88], UR12 ;  /* 0x0000880c08ff75b2 */ /* 0x0006620008000100 */
[----:B------:R3:W1:Y:S01]  /*0840*/  SYNCS.EXCH.64 URZ, [UR8+0xa8], UR6 ;  /* 0x0000a80608ff75b2 */ /* 0x0006620008000100 */
[----:B------:R-:W-:Y:S01]  /*0850*/  NOP ;  /* 0x0000000000007918 */ /* 0x000fe20000000000 */
.L_x_10:
[----:B------:R-:W2:Y:S01]  /*0860*/  SHFL.IDX PT, R0, R63, RZ, 0x1f ;  /* 0x00001fff3f007589 */ /* 0x000ea200000e0000 */
[----:B------:R-:W-:Y:S01]  /*0870*/  NOP ;  /* 0x0000000000007918 */ /* 0x000fe20000000000 */
[----:B--2---:R-:W-:-:S13]  /*0880*/  ISETP.NE.AND P0, PT, R0, 0x3, PT ;  /* 0x000000030000780c */ /* 0x004fda0003f05270 */
[----:B------:R-:W-:Y:S05]  /*0890*/  @P0 BRA `(.L_x_11) ;  /* 0x00000000002c0947 */ /* 0x000fea0003800000 */
[----:B---3--:R-:W-:Y:S01]  /*08a0*/  UMOV UR7, 0x400 ;  /* 0x0000040000077882 */ /* 0x008fe20000000000 */
[----:B------:R-:W-:Y:S01]  /*08b0*/  UMOV UR6, 0x20 ;  /* 0x0000002000067882 */ /* 0x000fe20000000000 */
[----:B------:R-:W-:Y:S02]  /*08c0*/  ULEA UR7, UR37, UR7, 0x18 ;  /* 0x0000000725077291 */ /* 0x000fe4000f8ec0ff */
[----:B------:R-:W-:-:S04]  /*08d0*/  UIADD3 UR8, UPT, UPT, -UR6, 0x100000, URZ ;  /* 0x0010000006087890 */ /* 0x000fc8000fffe1ff */
[----:B------:R-:W-:Y:S02]  /*08e0*/  USHF.L.U32 UR9, UR8, 0xb, URZ ;  /* 0x0000000b08097899 */ /* 0x000fe400080006ff */
[----:B------:R-:W-:Y:S01]  /*08f0*/  USHF.L.U32 UR8, UR8, 0x1, URZ ;  /* 0x0000000108087899 */ /* 0x000fe200080006ff */
[----:B------:R-:W-:Y:S01]  /*0900*/  ELECT P0, URZ, PT ;  /* 0x0000000000ff782f */ /* 0x000fe20003800000 */
[----:B------:R-:W2:Y:S10]  /*0910*/  FENCE.VIEW.ASYNC.S ;  /* 0x00000000000073c6 */ /* 0x000eb40000000000 */
[----:B--2---:R2:W3:Y:S01]  /*0920*/  SYNCS.EXCH.64 URZ, [UR7+0xb0], UR8 ;  /* 0x0000b00807ff75b2 */ /* 0x0044e20008000100 */
[----:B------:R2:W1:Y:S01]  /*0930*/  SYNCS.EXCH.64 URZ, [UR7+0xb8], UR8 ;  /* 0x0000b80807ff75b2 */ /* 0x0004620008000100 */
[----:B------:R-:W-:Y:S01]  /*0940*/  NOP ;  /* 0x0000000000007918 */ /* 0x000fe20000000000 */
.L_x_11:
[----:B------:R-:W4:Y:S01]  /*0950*/  SHFL.IDX PT, R0, R63, RZ, 0x1f ;  /* 0x00001fff3f007589 */ /* 0x000f2200000e0000 */
[----:B------:R-:W-:Y:S01]  /*0960*/  NOP ;  /* 0x0000000000007918 */ /* 0x000fe20000000000 */
[----:B----4-:R-:W-:-:S13]  /*0970*/  ISETP.NE.AND P0, PT, R0, 0x4, PT ;  /* 0x000000040000780c */ /* 0x010fda0003f05270 */
[----:B------:R-:W-:Y:S05]  /*0980*/  @P0 BRA `(.L_x_12) ;  /* 0x0000000000480947 */ /* 0x000fea0003800000 */
[----:B--23--:R-:W-:Y:S01]  /*0990*/  UMOV UR8, 0x1e0 ;  /* 0x000001e000087882 */ /* 0x00cfe20000000000 */
[----:B------:R-:W-:Y:S01]  /*09a0*/  UMOV UR7, 0x400 ;  /* 0x0000040000077882 */ /* 0x000fe20000000000 */
[----:B------:R-:W-:Y:S01]  /*09b0*/  USEL UR8, UR8, 0x1a0, UP5 ;  /* 0x000001a008087887 */ /* 0x000fe2000a800000 */
        /* <DEDUP_REMOVED lines=9> */
[----:B------:R-:W2:Y:S02]  /*0a50*/  FENCE.VIEW.ASYNC.S ;  /* 0x00000000000073c6 */ /* 0x000ea40000000000 */
[----:B--2---:R4:W2:Y:S08]  /*0a60*/  SYNCS.EXCH.64 URZ, [UR7+0xc0], UR12 ;  /* 0x0000c00c07ff75b2 */ /* 0x0048b00008000100 */
[----:B------:R4:W3:Y:S01]  /*0a70*/  SYNCS.EXCH.64 URZ, [UR7+0xd0], UR8 ;  /* 0x0000d00807ff75b2 */ /* 0x0008e20008000100 */
[----:B------:R4:W1:Y:S01]  /*0a80*/  SYNCS.EXCH.64 URZ, [UR7+0xc8], UR12 ;  /* 0x0000c80c07ff75b2 */ /* 0x0008620008000100 */
[----:B------:R4:W1:Y:S02]  /*0a90*/  SYNCS.EXCH.64 URZ, [UR7+0xd8], UR8 ;  /* 0x0000d80807ff75b2 */ /* 0x0008640008000100 */
[----:B----4-:R-:W-:Y:S01]  /*0aa0*/  NOP ;  /* 0x0000000000007918 */ /* 0x010fe20000000000 */
.L_x_12:
[----:B------:R-:W4:Y:S01]  /*0ab0*/  SHFL.IDX PT, R0, R63, RZ, 0x1f ;  /* 0x00001fff3f007589 */ /* 0x000f2200000e0000 */
[----:B------:R-:W-:Y:S01]  /*0ac0*/  NOP ;  /* 0x0000000000007918 */ /* 0x000fe20000000000 */
[----:B----4-:R-:W-:-:S13]  /*0ad0*/  ISETP.NE.AND P0, PT, R0, 0x5, PT ;  /* 0x000000050000780c */ /* 0x010fda0003f05270 */
[----:B------:R-:W-:Y:S05]  /*0ae0*/  @P0 BRA `(.L_x_13) ;  /* 0x0000000000440947 */ /* 0x000fea0003800000 */
[----:B--23--:R-:W-:Y:S01]  /*0af0*/  UMOV UR8, 0x400 ;  /* 0x0000040000087882 */ /* 0x00cfe20000000000 */
        /* <DEDUP_REMOVED lines=16> */
.L_x_13:
[----:B------:R-:W4:Y:S01]  /*0c00*/  SHFL.IDX PT, R0, R63, RZ, 0x1f ;  /* 0x00001fff3f007589 */ /* 0x000f2200000e0000 */
[----:B------:R-:W-:Y:S01]  /*0c10*/  ISETP.NE.OR P1, PT, RZ, UR10, !P4 ;  /* 0x0000000aff007c0c */ /* 0x000fe2000e725670 */
[----:B------:R-:W-:Y:S01]  /*0c20*/  NOP ;  /* 0x0000000000007918 */ /* 0x000fe20000000000 */
[----:B----4-:R-:W-:-:S13]  /*0c30*/  ISETP.NE.AND P0, PT, R0, 0x3, PT ;  /* 0x000000030000780c */ /* 0x010fda0003f05270 */
[----:B------:R-:W-:Y:S05]  /*0c40*/  @P0 BRA `(.L_x_14) ;  /* 0x0000000000340947 */ /* 0x000fea0003800000 */
[----:B--23--:R-:W-:Y:S01]  /*0c50*/  UMOV UR7, 0x400 ;  /* 0x0000040000077882 */ /* 0x00cfe20000000000 */
[----:B------:R-:W-:Y:S01]  /*0c60*/  UMOV UR6, 0x20 ;  /* 0x0000002000067882 */ /* 0x000fe20000000000 */
[----:B------:R-:W-:Y:S02]  /*0c70*/  ULEA UR7, UR37, UR7, 0x18 ;  /* 0x0000000725077291 */ /* 0x000fe4000f8ec0ff */
[----:B------:R-:W-:-:S04]  /*0c80*/  UIADD3 UR8, UPT, UPT, -UR6, 0x100000, URZ ;  /* 0x0010000006087890 */ /* 0x000fc8000fffe1ff */
[----:B------:R-:W-:Y:S02]  /*0c90*/  USHF.L.U32 UR9, UR8, 0xb, URZ ;  /* 0x0000000b08097899 */ /* 0x000fe400080006ff */
[----:B------:R-:W-:Y:S01]  /*0ca0*/  USHF.L.U32 UR8, UR8, 0x1, URZ ;  /* 0x0000000108087899 */ /* 0x000fe200080006ff */
[----:B------:R-:W-:Y:S01]  /*0cb0*/  ELECT P0, URZ, PT ;  /* 0x0000000000ff782f */ /* 0x000fe20003800000 */
[----:B------:R-:W2:Y:S10]  /*0cc0*/  FENCE.VIEW.ASYNC.S ;  /* 0x00000000000073c6 */ /* 0x000eb40000000000 */
[----:B--2---:R4:W2:Y:S01]  /*0cd0*/  SYNCS.EXCH.64 URZ, [UR7+0x100], UR8 ;  /* 0x0001000807ff75b2 */ /* 0x0048a20008000100 */
[----:B------:R4:W3:Y:S01]  /*0ce0*/  SYNCS.EXCH.64 URZ, [UR7+0x110], UR8 ;  /* 0x0001100807ff75b2 */ /* 0x0008e20008000100 */
[----:B------:R4:W1:Y:S01]  /*0cf0*/  SYNCS.EXCH.64 URZ, [UR7+0x108], UR8 ;  /* 0x0001080807ff75b2 */ /* 0x0008620008000100 */
[----:B------:R4:W1:Y:S02]  /*0d00*/  SYNCS.EXCH.64 URZ, [UR7+0x118], UR8 ;  /* 0x0001180807ff75b2 */ /* 0x0008640008000100 */
[----:B----4-:R-:W-:Y:S01]  /*0d10*/  NOP ;  /* 0x0000000000007918 */ /* 0x010fe20000000000 */
.L_x_14:
[----:B------:R-:W-:Y:S01]  /*0d20*/  VOTEU.ALL UP1, P1 ;  /* 0x0000000000ff7886 */ /* 0x000fe20000820000 */
[----:B--23--:R-:W2:Y:S01]  /*0d30*/  LDCU UR7, c[0x0][0x36c] ;  /* 0x00006d80ff0777ac */ /* 0x00cea20008000800 */
[----:B------:R-:W-:Y:S01]  /*0d40*/  NOP ;  /* 0x0000000000007918 */ /* 0x000fe20000000000 */
[----:B-1----:R-:W-:Y:S01]  /*0d50*/  LOP3.LUT R3, R72, 0x1f, RZ, 0xc0, !PT ;  /* 0x0000001f48037812 */ /* 0x002fe200078ec0ff */
[----:B------:R-:W-:Y:S01]  /*0d60*/  UMOV UR8, 0x20 ;  /* 0x0000002000087882 */ /* 0x000fe20000000000 */
[----:B------:R-:W-:Y:S01]  /*0d70*/  @!UP1 UMOV UR6, 0x400 ;  /* 0x0000040000069882 */ /* 0x000fe20000000000 */
[----:B------:R-:W-:-:S04]  /*0d80*/  @!UP1 UIADD3 UR8, UPT, UPT, -UR8, 0x100000, URZ ;  /* 0x0010000008089890 */ /* 0x000fc8000fffe1ff */
[----:B------:R-:W-:Y:S02]  /*0d90*/  @!UP1 USHF.L.U32 UR9, UR8, 0xb, URZ ;  /* 0x0000000b08099899 */ /* 0x000fe400080006ff */
[----:B------:R-:W-:Y:S02]  /*0da0*/  @!UP1 USHF.L.U32 UR8, UR8, 0x1, URZ ;  /* 0x0000000108089899 */ /* 0x000fe400080006ff */
[----:B------:R-:W-:Y:S01]  /*0db0*/  @!UP1 ULEA UR6, UR37, UR6, 0x18 ;  /* 0x0000000625069291 */ /* 0x000fe2000f8ec0ff */
[----:B------:R-:W-:Y:S01]  /*0dc0*/  VOTEU.ALL UP1, P1 ;  /* 0x0000000000ff7886 */ /* 0x000fe20000820000 */
[----:B------:R-:W-:Y:S01]  /*0dd0*/  UISETP.NE.AND UP4, UPT, UR10, URZ, UPT ;  /* 0x000000ff0a00728c */ /* 0x000fe2000bf85270 */
[----:B------:R-:W1:Y:S09]  /*0de0*/  FENCE.VIEW.ASYNC.S ;  /* 0x00000000000073c6 */ /* 0x000e720000000000 */
[----:B-1----:R1:W3:Y:S01]  /*0df0*/  @!UP1 SYNCS.EXCH.64 URZ, [UR6+0x120], UR8 ;  /* 0x0001200806ff95b2 */ /* 0x0022e20008000100 */
[----:B--2---:R-:W-:-:S09]  /*0e00*/  UISETP.EQ.U32.AND UP1, UPT, UR7, 0x1, UPT ;  /* 0x000000010700788c */ /* 0x004fd2000bf22070 */
[----:B------:R-:W-:Y:S05]  /*0e10*/  BRA.U !UP1, `(.L_x_15) ;  /* 0x0000000109087547 */ /* 0x000fea000b800000 */
[----:B---3--:R-:W-:Y:S01]  /*0e20*/  UCGABAR_ARV ;  /* 0x00000000000079c7 */ /* 0x008fe20008000000 */
[----:B------:R-:W-:Y:S05]  /*0e30*/  BRA `(.L_x_16) ;  /* 0x0000000000047947 */ /* 0x000fea0003800000 */
.L_x_15:
[----:B---3--:R-:W-:Y:S01]  /*0e40*/  NOP ;  /* 0x0000000000007918 */ /* 0x008fe20000000000 */
.L_x_16:
[----:B------:R-:W2:Y:S01]  /*0e50*/  S2R R20, SR_CTAID.Y ;  /* 0x0000000000147919 */ /* 0x000ea20000002600 */
[----:B------:R-:W-:-:S05]  /*0e60*/  CS2R.32 R58, SR_CgaSize ;  /* 0x00000000003a7805 */ /* 0x000fca0000008a00 */
[----:B------:R-:W-:-:S05]  /*0e70*/  IMAD R58, R58, -0xa0, RZ ;  /* 0xffffff603a3a7824 */ /* 0x000fca00078e02ff */
[----:B-1----:R-:W-:-:S14]  /*0e80*/  R2UR UR6, R58 ;  /* 0x000000003a0672ca */ /* 0x002fdc00000e0000 */
[----:B------:R-:W1:Y:S01]  /*0e90*/  LDCU UR6, c[0x0][UR6+0x2b4] ;  /* 0x00005680060677ac */ /* 0x000e620008000800 */
[----:B------:R-:W-:-:S05]  /*0ea0*/  CS2R.32 R0, SR_CgaSize ;  /* 0x0000000000007805 */ /* 0x000fca0000008a00 */
[----:B------:R-:W-:-:S06]  /*0eb0*/  IMAD R0, R0, -0xa0, RZ ;  /* 0xffffff6000007824 */ /* 0x000fcc00078e02ff */
[----:B------:R-:W3:Y:S01]  /*0ec0*/  LDC R0, c[0x0][R0+0x2a4] ;  /* 0x0000a90000007b82 */ /* 0x000ee20000000800 */
[----:B------:R-:W-:Y:S01]  /*0ed0*/  PRMT R10, RZ, 0x7610, R10 ;  /* 0x00007610ff0a7816 */ /* 0x000fe2000000000a */
[----:B------:R-:W4:Y:S01]  /*0ee0*/  S2R R21, SR_CTAID.X ;  /* 0x0000000000157919 */ /* 0x000f220000002500 */
[----:B------:R-:W-:-:S05]  /*0ef0*/  CS2R.32 R58, SR_CgaSize ;  /* 0x00000000003a7805 */ /* 0x000fca0000008a00 */
[----:B------:R-:W-:-:S05]  /*0f00*/  IMAD R58, R58, -0xa0, RZ ;  /* 0xffffff603a3a7824 */ /* 0x000fca00078e02ff */
[----:B------:R-:W-:-:S14]  /*0f10*/  R2UR UR7, R58 ;  /* 0x000000003a0772ca */ /* 0x000fdc00000e0000 */
[----:B------:R-:W3:Y:S01]  /*0f20*/  LDCU UR7, c[0x0][UR7+0x2b0] ;  /* 0x00005600070777ac */ /* 0x000ee20008000800 */
[----:B------:R-:W-:Y:S01]  /*0f30*/  UISETP.NE.AND UP2, UPT, UR10, 0x2, UPT ;  /* 0x000000020a00788c */ /* 0x000fe2000bf45270 */
[----:B------:R-:W1:Y:S01]  /*0f40*/  LDC R13, c[0x0][0xd24] ;  /* 0x00034900ff0d7b82 */ /* 0x000e620000000800 */
[----:B------:R-:W-:-:S05]  /*0f50*/  CS2R.32 R4, SR_CgaSize ;  /* 0x0000000000047805 */ /* 0x000fca0000008a00 */
[----:B------:R-:W-:-:S06]  /*0f60*/  IMAD R4, R4, -0xa0, RZ ;  /* 0xffffff6004047824 */ /* 0x000fcc00078e02ff */
[----:B------:R-:W3:Y:S08]  /*0f70*/  LDC R4, c[0x0][R4+0x2a0] ;  /* 0x0000a80004047b82 */ /* 0x000ef00000000800 */
[----:B------:R-:W3:Y:S01]  /*0f80*/  LDC R2, c[0x0][0xd24] ;  /* 0x00034900ff027b82 */ /* 0x000ee20000000800 */
[----:B--2---:R-:W-:-:S07]  /*0f90*/  I2FP.F32.U32 R5, R20 ;  /* 0x0000001400057245 */ /* 0x004fce0000201000 */
[----:B------:R-:W2:Y:S01]  /*0fa0*/  S2UR UR36, SR_CTAID.Z ;  /* 0x00000000002479c3 */ /* 0x000ea20000002700 */
[----:B-1----:R-:W-:Y:S02]  /*0fb0*/  ISETP.GE.AND P0, PT, R13, 0x1, PT ;  /* 0x000000010d00780c */ /* 0x002fe40003f06270 */
[----:B----4-:R-:W-:Y:S01]  /*0fc0*/  I2FP.F32.U32 R6, R21 ;  /* 0x0000001500067245 */ /* 0x010fe20000201000 */
[----:B------:R-:W-:Y:S01]  /*0fd0*/  FMUL R5, R5, UR6 ;  /* 0x0000000605057c20 */ /* 0x000fe20008400000 */
[----:B------:R-:W1:Y:S01]  /*0fe0*/  LDCU UR6, c[0x0][0xd30] ;  /* 0x0001a600ff0677ac */ /* 0x000e620008000800 */
[----:B------:R-:W-:Y:S02]  /*0ff0*/  LOP3.LUT R11, R21, 0x1, RZ, 0xc0, !PT ;  /* 0x00000001150b7812 */ /* 0x000fe400078ec0ff */
[----:B---3--:R-:W-:Y:S01]  /*1000*/  FMUL R6, R6, UR7 ;  /* 0x0000000706067c20 */ /* 0x008fe20008400000 */
[----:B------:R-:W3:Y:S08]  /*1010*/  F2I.U32.TRUNC.NTZ R51, R5 ;  /* 0x0000000500337305 */ /* 0x000ef0000020f000 */
[----:B------:R-:W4:Y:S01]  /*1020*/  F2I.U32.TRUNC.NTZ R58, R6 ;  /* 0x00000006003a7305 */ /* 0x000f22000020f000 */
[----:B-1----:R-:W-:Y:S01]  /*1030*/  UISETP.NE.AND UP3, UPT, UR6, 0x1, UPT ;  /* 0x000000010600788c */ /* 0x002fe2000bf65270 */
[----:B---3--:R-:W-:-:S04]  /*1040*/  IMAD.MOV R51, RZ, RZ, -R51 ;  /* 0x000000ffff337224 */ /* 0x008fc800078e0a33 */
[----:B------:R-:W-:Y:S01]  /*1050*/  IMAD R51, R0, R51, R20 ;  /* 0x0000003300337224 */ /* 0x000fe200078e0214 */
[----:B------:R-:W-:Y:S01]  /*1060*/  PRMT R0, RZ, 0x7610, R0 ;  /* 0x00007610ff007816 */ /* 0x000fe20000000000 */
[----:B----4-:R-:W-:-:S04]  /*1070*/  IMAD.MOV R58, RZ, RZ, -R58 ;  /* 0x000000ffff3a7224 */ /* 0x010fc800078e0a3a */
[----:B------:R-:W-:Y:S01]  /*1080*/  IMAD R58, R4, R58, R21 ;  /* 0x0000003a043a7224 */ /* 0x000fe200078e0215 */
[----:B--2---:R-:W-:Y:S06]  /*1090*/  BRA.U UP4, `(.L_x_17) ;  /* 0x0000000104247547 */ /* 0x004fec000b800000 */
[----:B------:R-:W-:Y:S01]  /*10a0*/  ISETP.NE.AND P1, PT, R51, RZ, PT ;  /* 0x000000ff3300720c */ /* 0x000fe20003f25270 */
[----:B------:R-:W-:Y:S01]  /*10b0*/  IMAD.MOV.U32 R0, RZ, RZ, 0x3 ;  /* 0x00000003ff007424 */ /* 0x000fe200078e00ff */
[C---:B------:R-:W-:Y:S02]  /*10c0*/  LOP3.LUT R5, R58.reuse, 0xfffffffe, RZ, 0xc0, !PT ;  /* 0xfffffffe3a057812 */ /* 0x040fe400078ec0ff */
[----:B------:R-:W-:Y:S02]  /*10d0*/  ISETP.LT.U32.OR P1, PT, R58, 0x2, !P1 ;  /* 0x000000023a00780c */ /* 0x000fe40004f21470 */
[----:B------:R-:W-:Y:S02]  /*10e0*/  SHF.L.U32 R0, R0, R5, RZ ;  /* 0x0000000500007219 */ /* 0x000fe400000006ff */
[----:B------:R-:W-:Y:S02]  /*10f0*/  SEL R7, RZ, 0x1, !P1 ;  /* 0x00000001ff077807 */ /* 0x000fe40004800000 */
[----:B------:R-:W-:-:S05]  /*1100*/  SEL R4, RZ, 0x2, !P1 ;  /* 0x00000002ff047807 */ /* 0x000fca0004800000 */
[----:B------:R-:W-:-:S05]  /*1110*/  IMAD.IADD R4, R7, 0x1, R4 ;  /* 0x0000000107047824 */ /* 0x000fca00078e0204 */
[----:B------:R-:W-:Y:S02]  /*1120*/  PRMT R10, R4, 0x7610, R10 ;  /* 0x00007610040a7816 */ /* 0x000fe4000000000a */
.L_x_17:
[----:B------:R-:W-:Y:S05]  /*1130*/  @!P0 BRA `(.L_x_18) ;  /* 0x0000000000b88947 */ /* 0x000fea0003800000 */
[----:B------:R-:W1:Y:S01]  /*1140*/  LDC.64 R6, c[0x0][0xd18] ;  /* 0x00034600ff067b82 */ /* 0x000e620000000a00 */
[----:B------:R-:W-:-:S07]  /*1150*/  ISETP.NE.AND P0, PT, R13, 0x1, PT ;  /* 0x000000010d00780c */ /* 0x000fce0003f05270 */
[----:B------:R-:W2:Y:S08]  /*1160*/  LDC R14, c[0x0][0xd0c] ;  /* 0x00034300ff0e7b82 */ /* 0x000eb00000000800 */
[----:B------:R-:W3:Y:S08]  /*1170*/  LDC R15, c[0x0][0x370] ;  /* 0x0000dc00ff0f7b82 */ /* 0x000ef00000000800 */
[----:B------:R-:W4:Y:S01]  /*1180*/  LDC R16, c[0x0][0x374] ;  /* 0x0000dd00ff107b82 */ /* 0x000f220000000800 */
[----:B-1----:R-:W-:-:S07]  /*1190*/  ISETP.NE.AND P1, PT, R6, 0x1, PT ;  /* 0x000000010600780c */ /* 0x002fce0003f25270 */
[----:B------:R-:W3:Y:S01]  /*11a0*/  LDC.64 R8, c[0x0][0xd10] ;  /* 0x00034400ff087b82 */ /* 0x000ee20000000a00 */
[----:B--2---:R-:W-:-:S07]  /*11b0*/  ISETP.NE.AND P2, PT, R14, 0x1, PT ;  /* 0x000000010e00780c */ /* 0x004fce0003f45270 */
[----:B------:R-:W1:Y:S08]  /*11c0*/  LDC R12, c[0x0][0xd20] ;  /* 0x00034800ff0c7b82 */ /* 0x000e700000000800 */
[----:B------:R-:W2:Y:S01]  /*11d0*/  LDC.64 R4, c[0x0][0xd28] ;  /* 0x00034a00ff047b82 */ /* 0x000ea20000000a00 */
[----:B----4-:R-:W-:-:S04]  /*11e0*/  IMAD.HI.U32 R17, R16, R7, RZ ;  /* 0x0000000710117227 */ /* 0x010fc800078e00ff */
[----:B------:R-:W-:-:S04]  /*11f0*/  IMAD.HI.U32 R7, R20, R7, RZ ;  /* 0x0000000714077227 */ /* 0x000fc800078e00ff */
[----:B---3--:R-:W-:-:S04]  /*1200*/  IMAD.HI.U32 R18, R15, R8, RZ ;  /* 0x000000080f127227 */ /* 0x008fc800078e00ff */
[C---:B------:R-:W-:Y:S01]  /*1210*/  IMAD.HI.U32 R22, R21.reuse, R8, RZ ;  /* 0x0000000815167227 */ /* 0x040fe200078e00ff */
[-C--:B------:R-:W-:Y:S02]  /*1220*/  @P2 SHF.R.U32.HI R15, RZ, R9.reuse, R18 ;  /* 0x00000009ff0f2219 */ /* 0x080fe40000011612 */
[-C--:B-1----:R-:W-:Y:S02]  /*1230*/  @P1 SHF.R.U32.HI R16, RZ, R12.reuse, R17 ;  /* 0x0000000cff101219 */ /* 0x082fe40000011611 */
[----:B------:R-:W-:Y:S02]  /*1240*/  SHF.R.U32.HI R7, RZ, R12, R7 ;  /* 0x0000000cff077219 */ /* 0x000fe40000011607 */
[----:B------:R-:W-:Y:S02]  /*1250*/  SHF.R.U32.HI R22, RZ, R9, R22 ;  /* 0x00000009ff167219 */ /* 0x000fe40000011616 */
[----:B------:R-:W-:Y:S01]  /*1260*/  SEL R7, R20, R7, !P1 ;  /* 0x0000000714077207 */ /* 0x000fe20004800000 */
[----:B--2---:R-:W-:Y:S01]  /*1270*/  IMAD.HI.U32 R18, R16, R4, RZ ;  /* 0x0000000410127227 */ /* 0x004fe200078e00ff */
[----:B------:R-:W-:-:S02]  /*1280*/  SEL R9, R21, R22, !P2 ;  /* 0x0000001615097207 */ /* 0x000fc40005000000 */
[----:B------:R-:W-:Y:S01]  /*1290*/  IADD3 R17, PT, PT, -R7, RZ, RZ ;  /* 0x000000ff07117210 */ /* 0x000fe20007ffe1ff */
[----:B------:R-:W-:Y:S01]  /*12a0*/  IMAD.HI.U32 R8, R15, R4, RZ ;  /* 0x000000040f087227 */ /* 0x000fe200078e00ff */
[----:B------:R-:W-:-:S03]  /*12b0*/  @P0 SHF.R.U32.HI R16, RZ, R5, R18 ;  /* 0x00000005ff100219 */ /* 0x000fc60000011612 */
[----:B------:R-:W-:Y:S01]  /*12c0*/  IMAD R17, R6, R17, R20 ;  /* 0x0000001106117224 */ /* 0x000fe200078e0214 */
[----:B------:R-:W-:Y:S01]  /*12d0*/  @P0 SHF.R.U32.HI R15, RZ, R5, R8 ;  /* 0x00000005ff0f0219 */ /* 0x000fe20000011608 */
[----:B------:R-:W-:-:S04]  /*12e0*/  IMAD R16, R16, R13, RZ ;  /* 0x0000000d10107224 */ /* 0x000fc800078e02ff */
[----:B------:R-:W-:Y:S01]  /*12f0*/  IMAD R8, R15, R13, RZ ;  /* 0x0000000d0f087224 */ /* 0x000fe200078e02ff */
[----:B------:R-:W-:-:S04]  /*1300*/  ISETP.GE.AND P1, PT, R7, R16, PT ;  /* 0x000000100700720c */ /* 0x000fc80003f26270 */
[----:B------:R-:W-:Y:S01]  /*1310*/  ISETP.GE.OR P1, PT, R9, R8, P1 ;  /* 0x000000080900720c */ /* 0x000fe20000f26670 */
[----:B------:R-:W-:-:S05]  /*1320*/  IMAD.HI.U32 R8, R7, R4, RZ ;  /* 0x0000000407087227 */ /* 0x000fca00078e00ff */
[----:B------:R-:W-:-:S04]  /*1330*/  SHF.R.U32.HI R8, RZ, R5, R8 ;  /* 0x00000005ff087219 */ /* 0x000fc80000011608 */
[----:B------:R-:W-:-:S03]  /*1340*/  SEL R8, R7, R8, !P0 ;  /* 0x0000000807087207 */ /* 0x000fc60004000000 */
[----:B------:R-:W-:Y:S01]  /*1350*/  @!P1 IMAD.HI.U32 R12, R9, R4, RZ ;  /* 0x00000004090c9227 */ /* 0x000fe200078e00ff */
[----:B------:R-:W-:-:S04]  /*1360*/  IADD3 R4, PT, PT, -R8, RZ, RZ ;  /* 0x000000ff08047210 */ /* 0x000fc80007ffe1ff */
[----:B------:R-:W-:Y:S01]  /*1370*/  @!P1 SHF.R.U32.HI R12, RZ, R5, R12 ;  /* 0x00000005ff0c9219 */ /* 0x000fe2000001160c */
[----:B------:R-:W-:-:S03]  /*1380*/  IMAD R4, R13, R4, R7 ;  /* 0x000000040d047224 */ /* 0x000fc600078e0207 */
[----:B------:R-:W-:-:S05]  /*1390*/  @!P1 SEL R5, R9, R12, !P0 ;  /* 0x0000000c09059207 */ /* 0x000fca0004000000 */
[--C-:B------:R-:W-:Y:S02]  /*13a0*/  @!P1 IMAD.IADD R8, R8, 0x1, -R5.reuse ;  /* 0x0000000108089824 */ /* 0x100fe400078e0a05 */
[----:B------:R-:W-:Y:S01]  /*13b0*/  @!P1 IMAD R5, R4, R15, R5 ;  /* 0x0000000f04059224 */ /* 0x000fe200078e0205 */
[----:B------:R-:W-:Y:S01]  /*13c0*/  IADD3 R4, PT, PT, -R9, RZ, RZ ;  /* 0x000000ff09047210 */ /* 0x000fe20007ffe1ff */
[----:B------:R-:W-:Y:S02]  /*13d0*/  @!P1 IMAD R7, R8, R13, R9 ;  /* 0x0000000d08079224 */ /* 0x000fe400078e0209 */
[----:B------:R-:W-:Y:S02]  /*13e0*/  @!P1 IMAD.MOV.U32 R9, RZ, RZ, R5 ;  /* 0x000000ffff099224 */ /* 0x000fe400078e0005 */
[----:B------:R-:W-:Y:S02]  /*13f0*/  IMAD R4, R14, R4, R21 ;  /* 0x000000040e047224 */ /* 0x000fe400078e0215 */
[----:B------:R-:W-:-:S02]  /*1400*/  IMAD R20, R7, R6, R17 ;  /* 0x0000000607147224 */ /* 0x000fc400078e0211 */
[----:B------:R-:W-:Y:S02]  /*1410*/  IMAD R21, R9, R14, R4 ;  /* 0x0000000e09157224 */ /* 0x000fe400078e0204 */
.L_x_18:
[----:B------:R-:W-:Y:S05]  /*1420*/  BRA.U UP3, `(.L_x_19) ;  /* 0x0000000103407547 */ /* 0x000fea000b800000 */
[----:B------:R-:W1:Y:S08]  /*1430*/  LDC.64 R6, c[0x0][0xd10] ;  /* 0x00034400ff067b82 */ /* 0x000e700000000a00 */
[----:B------:R-:W2:Y:S08]  /*1440*/  LDC.64 R4, c[0x0][0xd18] ;  /* 0x00034600ff047b82 */ /* 0x000eb00000000a00 */
[----:B------:R-:W3:Y:S08]  /*1450*/  LDC R8, c[0x0][0xd20] ;  /* 0x00034800ff087b82 */ /* 0x000ef00000000800 */
[----:B------:R-:W4:Y:S01]  /*1460*/  LDC R12, c[0x0][0xd0c] ;  /* 0x00034300ff0c7b82 */ /* 0x000f220000000800 */
[----:B-1----:R-:W-:-:S05]  /*1470*/  IMAD.HI.U32 R6, R21, R6, RZ ;  /* 0x0000000615067227 */ /* 0x002fca00078e00ff */
[----:B------:R-:W-:Y:S01]  /*1480*/  SHF.R.U32.HI R6, RZ, R7, R6 ;  /* 0x00000007ff067219 */ /* 0x000fe20000011606 */
[----:B--2---:R-:W-:Y:S01]  /*1490*/  IMAD.HI.U32 R5, R20, R5, RZ ;  /* 0x0000000514057227 */ /* 0x004fe200078e00ff */
[----:B------:R-:W-:-:S04]  /*14a0*/  ISETP.NE.AND P0, PT, R4, 0x1, PT ;  /* 0x000000010400780c */ /* 0x000fc80003f05270 */
[----:B---3--:R-:W-:-:S04]  /*14b0*/  SHF.R.U32.HI R5, RZ, R8, R5 ;  /* 0x00000008ff057219 */ /* 0x008fc80000011605 */
[----:B------:R-:W-:Y:S02]  /*14c0*/  SEL R5, R20, R5, !P0 ;  /* 0x0000000514057207 */ /* 0x000fe40004000000 */
[----:B----4-:R-:W-:-:S04]  /*14d0*/  ISETP.NE.AND P1, PT, R12, 0x1, PT ;  /* 0x000000010c00780c */ /* 0x010fc80003f25270 */
[----:B------:R-:W-:-:S05]  /*14e0*/  SEL R6, R21, R6, !P1 ;  /* 0x0000000615067207 */ /* 0x000fca0004800000 */
[----:B------:R-:W-:Y:S02]  /*14f0*/  IMAD.IADD R7, R5, 0x1, -R6 ;  /* 0x0000000105077824 */ /* 0x000fe400078e0a06 */
[----:B------:R-:W-:Y:S02]  /*1500*/  IMAD.IADD R5, R6, 0x1, -R5 ;  /* 0x0000000106057824 */ /* 0x000fe400078e0a05 */
[----:B------:R-:W-:Y:S02]  /*1510*/  IMAD R21, R7, R12, R21 ;  /* 0x0000000c07157224 */ /* 0x000fe400078e0215 */
[----:B------:R-:W-:Y:S02]  /*1520*/  IMAD R20, R5, R4, R20 ;  /* 0x0000000405147224 */ /* 0x000fe400078e0214 */
.L_x_19:
[----:B------:R-:W-:Y:S05]  /*1530*/  BRA.U !UP1, `(.L_x_20) ;  /* 0x00000001090c7547 */ /* 0x000fea000b800000 */
[----:B------:R-:W-:Y:S01]  /*1540*/  UCGABAR_WAIT ;  /* 0x0000000000007dc7 */ /* 0x000fe20008000000 */
[----:B------:R-:W-:Y:S01]  /*1550*/  CCTL.IVALL ;  /* 0x00000000ff00798f */ /* 0x000fe20002000000 */
[----:B------:R-:W-:Y:S05]  /*1560*/  BRA `(.L_x_21) ;  /* 0x0000000000047947 */ /* 0x000fea0003800000 */
.L_x_20:
[----:B------:R-:W-:Y:S06]  /*1570*/  BAR.SYNC.DEFER_BLOCKING 0x0 ;  /* 0x0000000000007b1d */ /* 0x000fec0000010000 */
.L_x_21:
[----:B------:R-:W1:Y:S02]  /*1580*/  LDCU UR7, c[0x0][0x38c] ;  /* 0x00007180ff0777ac */ /* 0x000e640008000800 */
[----:B-1----:R-:W-:-:S04]  /*1590*/  UIADD3 UR7, UPT, UPT, UR7, 0x7f, URZ ;  /* 0x0000007f07077890 */ /* 0x002fc8000fffe0ff */
[----:B------:R-:W-:-:S04]  /*15a0*/  USHF.R.S32.HI UR6, URZ, 0x1f, UR7 ;  /* 0x0000001fff067899 */ /* 0x000fc80008011407 */
[----:B------:R-:W-:-:S04]  /*15b0*/  ULEA.HI UR6, UR6, UR7, URZ, 0x7 ;  /* 0x0000000706067291 */ /* 0x000fc8000f8f38ff */
[----:B------:R-:W-:Y:S01]  /*15c0*/  USHF.R.S32.HI UR15, URZ, 0x7, UR6 ;  /* 0x00000007ff0f7899 */ /* 0x000fe20008011406 */
[----:B------:R-:W-:Y:S11]  /*15d0*/  BRA.U UP2, `(.L_x_22) ;  /* 0x00000011021c7547 */ /* 0x000ff6000b800000 */
[----:B------:R-:W1:Y:S01]  /*15e0*/  LDC R3, c[0x0][0x370] ;  /* 0x0000dc00ff037b82 */ /* 0x000e620000000800 */
[----:B------:R-:W-:Y:S01]  /*15f0*/  UISETP.NE.OR UP0, UPT, UR4, URZ, !UPT ;  /* 0x000000ff0400728c */ /* 0x000fe2000ff05670 */
[----:B------:R-:W-:Y:S01]  /*1600*/  R2UR UR4, R11 ;  /* 0x000000000b0472ca */ /* 0x000fe200000e0000 */
[----:B------:R-:W-:Y:S01]  /*1610*/  UISETP.LT.AND UP1, UPT, UR15, 0x1, UPT ;  /* 0x000000010f00788c */ /* 0x000fe2000bf21270 */
[----:B------:R-:W-:Y:S01]  /*1620*/  PLOP3.LUT P1, PT, PT, PT, UP5, 0x80, 0x8 ;  /* 0x000000000008781c */ /* 0x000fe20003f2f058 */
[----:B------:R-:W-:Y:S01]  /*1630*/  IMAD.MOV.U32 R17, RZ, RZ, 0x1 ;  /* 0x00000001ff117424 */ /* 0x000fe200078e00ff */
[----:B------:R-:W-:Y:S02]  /*1640*/  CS2R R14, SRZ ;  /* 0x00000000000e7805 */ /* 0x000fe4000001ff00 */
[----:B------:R-:W-:Y:S01]  /*1650*/  PLOP3.LUT P4, PT, P4, PT, UP0, 0xae, 0xea ;  /* 0x0000000000ea781c */ /* 0x000fe2000278f50e */
[----:B------:R-:W2:Y:S01]  /*1660*/  S2UR UR5, SR_CgaCtaId ;  /* 0x00000000000579c3 */ /* 0x000ea20000008800 */
[----:B------:R-:W-:Y:S01]  /*1670*/  PLOP3.LUT P1, PT, P1, PT, PT, 0x8, 0x80 ;  /* 0x000000000080781c */ /* 0x000fe20000f2e170 */
[----:B------:R-:W-:Y:S01]  /*1680*/  IMAD.MOV.U32 R16, RZ, RZ, RZ ;  /* 0x000000ffff107224 */ /* 0x000fe200078e00ff */
[----:B------:R-:W3:Y:S01]  /*1690*/  LDCU.64 UR42, c[0x0][0x348] ;  /* 0x00006900ff2a77ac */ /* 0x000ee20008000a00 */
[----:B------:R-:W-:Y:S01]  /*16a0*/  IMAD.MOV.U32 R12, RZ, RZ, 0x1 ;  /* 0x00000001ff0c7424 */ /* 0x000fe200078e00ff */
[----:B------:R-:W-:-:S03]  /*16b0*/  USEL UR15, UR15, 0x1, !UP1 ;  /* 0x000000010f0f7887 */ /* 0x000fc6000c800000 */
[----:B------:R-:W4:Y:S01]  /*16c0*/  LDC R0, c[0x0][0x374] ;  /* 0x0000dd00ff007b82 */ /* 0x000f220000000800 */
[----:B------:R-:W-:Y:S01]  /*16d0*/  UMOV UR14, URZ ;  /* 0x000000ff000e7c82 */ /* 0x000fe20008000000 */
[----:B------:R-:W-:-:S07]  /*16e0*/  UMOV UR7, 0x400 ;  /* 0x0000040000077882 */ /* 0x000fce0000000000 */
.L_x_32:
[----:B------:R-:W-:-:S03]  /*16f0*/  UISETP.NE.AND UP0, UPT, UR37, URZ, UPT ;  /* 0x000000ff2500728c */ /* 0x000fc6000bf05270 */
[----:B--2---:R-:W-:Y:S02]  /*1700*/  UMOV UR37, UR5 ;  /* 0x0000000500257c82 */ /* 0x004fe40008000000 */
[----:B------:R-:W-:-:S04]  /*1710*/  ULEA UR6, UR37, UR7, 0x18 ;  /* 0x0000000725067291 */ /* 0x000fc8000f8ec0ff */
[----:B------:R-:W-:Y:S08]  /*1720*/  BRA.U UP0, `(.L_x_23) ;  /* 0x0000000100347547 */ /* 0x000ff0000b800000 */
[----:B------:R-:W2:Y:S01]  /*1730*/  S2R R4, SR_CgaCtaId ;  /* 0x0000000000047919 */ /* 0x000ea20000008800 */
[----:B------:R-:W-:-:S04]  /*1740*/  MOV R5, 0x400 ;  /* 0x0000040000057802 */ /* 0x000fc80000000f00 */
[----:B--2---:R-:W-:Y:S02]  /*1750*/  LEA R5, R4, R5, 0x18 ;  /* 0x0000000504057211 */ /* 0x004fe400078ec0ff */
[----:B------:R-:W-:-:S03]  /*1760*/  SHF.L.U32 R4, R12, 0x1f, RZ ;  /* 0x0000001f0c047819 */ /* 0x000fc600000006ff */
[----:B------:R-:W-:-:S04]  /*1770*/  IMAD R5, R14, 0x8, R5 ;  /* 0x000000080e057824 */ /* 0x000fc800078e0205 */
[----:B------:R-:W2:Y:S02]  /*1780*/  SYNCS.PHASECHK.TRANS64.TRYWAIT P0, [R5+URZ+0x110], R4 ;  /* 0x00011004050075a7 */ /* 0x000ea400080011ff */
[----:B--2---:R-:W-:Y:S05]  /*1790*/  @!P0 BRA `(.L_x_24) ;  /* 0x0000007400688947 */ /* 0x004fea0003800000 */
.L_x_140:
[----:B------:R-:W-:Y:S01]  /*17a0*/  VIADD R14, R14, 0x1 ;  /* 0x000000010e0e7836 */ /* 0x000fe20000000000 */
[----:B------:R2:W-:Y:S04]  /*17b0*/  SYNCS.ARRIVE.TRANS64.A1T0 RZ, [R5+URZ+0x100], RZ ;  /* 0x000100ff05ff79a7 */ /* 0x0005e800081000ff */
[----:B------:R-:W-:-:S04]  /*17c0*/  ISETP.NE.AND P0, PT, R14, 0x2, PT ;  /* 0x000000020e00780c */ /* 0x000fc80003f05270 */
[----:B------:R-:W-:Y:S02]  /*17d0*/  SEL R14, R14, RZ, P0 ;  /* 0x000000ff0e0e7207 */ /* 0x000fe40000000000 */
[----:B--2---:R-:W-:-:S04]  /*17e0*/  SEL R5, RZ, 0x1, P0 ;  /* 0x00000001ff057807 */ /* 0x004fc80000000000 */
[----:B------:R-:W-:-:S07]  /*17f0*/  LOP3.LUT R12, R12, R5, RZ, 0x3c, !PT ;  /* 0x000000050c0c7212 */ /* 0x000fce00078e3cff */
.L_x_23:
[----:B------:R-:W-:Y:S01]  /*1800*/  ULEA UR8, UR14, UR6, 0x3 ;  /* 0x000000060e087291 */ /* 0x000fe2000f8e18ff */
[----:B------:R-:W-:Y:S02]  /*1810*/  SHF.L.U32 R4, R17, 0x1f, RZ ;  /* 0x0000001f11047819 */ /* 0x000fe400000006ff */
[----:B------:R-:W-:-:S06]  /*1820*/  LEA.HI R21, R21, R21, RZ, 0x1 ;  /* 0x0000001515157211 */ /* 0x000fcc00078f08ff */
[----:B------:R2:W1:Y:S02]  /*1830*/  SYNCS.PHASECHK.TRANS64.TRYWAIT P0, [UR8+0x38], R4 ;  /* 0x00003804ff0075a7 */ /* 0x0004640008001108 */
[----:B------:R-:W3:Y:S02]  /*1840*/  LDCU UR8, c[0x0][0x38c] ;  /* 0x00007180ff0877ac */ /* 0x000ee40008000800 */
[----:B---3--:R-:W-:-:S09]  /*1850*/  UISETP.GE.AND UP0, UPT, UR8, 0x1, UPT ;  /* 0x000000010800788c */ /* 0x008fd2000bf06270 */
[----:B--2---:R-:W-:Y:S05]  /*1860*/  BRA.U !UP0, `(.L_x_25) ;  /* 0x0000000108ec7547 */ /* 0x004fea000b800000 */
[----:B------:R-:W-:Y:S01]  /*1870*/  SHF.R.S32.HI R4, RZ, 0x1, R21 ;  /* 0x00000001ff047819 */ /* 0x000fe20000011415 */
[----:B------:R-:W-:Y:S01]  /*1880*/  IMAD R20, R20, 0x2, R11 ;  /* 0x0000000214147824 */ /* 0x000fe200078e020b */
[----:B------:R-:W-:Y:S01]  /*1890*/  UIADD3 UR40, UP2, UPT, UR42, 0x80, URZ ;  /* 0x000000802a287890 */ /* 0x000fe2000ff5e0ff */
[----:B------:R-:W-:Y:S01]  /*18a0*/  @!P4 IMAD.MOV.U32 R5, RZ, RZ, 0xd000 ;  /* 0x0000d000ff05c424 */ /* 0x000fe200078e00ff */
[----:B------:R-:W-:Y:S01]  /*18b0*/  R2UR UR11, R4 ;  /* 0x00000000040b72ca */ /* 0x000fe200000e0000 */
[----:B------:R-:W-:Y:S01]  /*18c0*/  UIADD3 UR38, UP1, UPT, UR42, 0x280, URZ ;  /* 0x000002802a267890 */ /* 0x000fe2000ff3e0ff */
[----:B------:R-:W-:Y:S01]  /*18d0*/  R2UR UR27, R20 ;  /* 0x00000000141b72ca */ /* 0x000fe200000e0000 */
[----:B------:R-:W-:Y:S02]  /*18e0*/  UIADD3 UR30, UP0, UPT, UR42, 0x180, URZ ;  /* 0x000001802a1e7890 */ /* 0x000fe4000ff1e0ff */
[----:B------:R-:W-:Y:S02]  /*18f0*/  UIADD3.X UR41, UPT, UPT, URZ, UR43, URZ, UP2, !UPT ;  /* 0x0000002bff297290 */ /* 0x000fe400097fe4ff */
[----:B------:R-:W-:-:S02]  /*1900*/  UIADD3.X UR39, UPT, UPT, URZ, UR43, URZ, UP1, !UPT ;  /* 0x0000002bff277290 */ /* 0x000fc40008ffe4ff */
[----:B------:R-:W-:Y:S01]  /*1910*/  UIADD3.X UR31, UPT, UPT, URZ, UR43, URZ, UP0, !UPT ;  /* 0x0000002bff1f7290 */ /* 0x000fe200087fe4ff */
[----:B------:R-:W-:Y:S01]  /*1920*/  UMOV UR21, UR14 ;  /* 0x0000000e00157c82 */ /* 0x000fe20008000000 */
[----:B------:R-:W-:Y:S02]  /*1930*/  UMOV UR12, URZ ;  /* 0x000000ff000c7c82 */ /* 0x000fe40008000000 */
[----:B------:R-:W-:Y:S02]  /*1940*/  ULEA UR11, UR11, UR4, 0x1 ;  /* 0x000000040b0b7291 */ /* 0x000fe4000f8e08ff */
[----:B------:R-:W-:Y:S02]  /*1950*/  USHF.L.U32 UR27, UR27, 0x5, URZ ;  /* 0x000000051b1b7899 */ /* 0x000fe400080006ff */
[----:B------:R-:W-:Y:S01]  /*1960*/  USHF.L.U32 UR35, UR11, 0x7, URZ ;  /* 0x000000070b237899 */ /* 0x000fe200080006ff */
[----:B------:R-:W-:-:S11]  /*1970*/  UMOV UR10, URZ ;  /* 0x000000ff000a7c82 */ /* 0x000fd60008000000 */
.L_x_28:
[----:B------:R-:W-:Y:S01]  /*1980*/  ULEA UR9, UR21, UR6, 0x3 ;  /* 0x0000000615097291 */ /* 0x000fe2000f8e18ff */
[----:B-1-3--:R-:W-:Y:S11]  /*1990*/  @P0 BRA `(.L_x_26) ;  /* 0x00000000000c0947 */ /* 0x00aff60003800000 */
[----:B------:R-:W-:-:S04]  /*19a0*/  SHF.L.U32 R7, R17, 0x1f, RZ ;  /* 0x0000001f11077819 */ /* 0x000fc800000006ff */
[----:B------:R-:W1:Y:S02]  /*19b0*/  SYNCS.PHASECHK.TRANS64.TRYWAIT P0, [UR9+0x38], R7 ;  /* 0x00003807ff0075a7 */ /* 0x000e640008001109 */
[----:B-1----:R-:W-:Y:S05]  /*19c0*/  @!P0 BRA `(.L_x_27) ;  /* 0x0000007000f08947 */ /* 0x002fea0003800000 */
.L_x_26:
[----:B------:R-:W-:Y:S01]  /*19d0*/  UIADD3 UR14, UPT, UPT, UR21, 0x1, URZ ;  /* 0x00000001150e7890 */ /* 0x000fe2000fffe0ff */
[----:B------:R2:W-:Y:S01]  /*19e0*/  @!P4 SYNCS.ARRIVE.TRANS64 RZ, [UR9], R5 ;  /* 0x00000005ffffc9a7 */ /* 0x0005e20008000009 */
[----:B------:R-:W-:Y:S02]  /*19f0*/  ULEA UR32, UR21, UR6, 0xe ;  /* 0x0000000615207291 */ /* 0x000fe4000f8e70ff */
[----:B------:R-:W-:Y:S02]  /*1a00*/  UISETP.NE.AND UP0, UPT, UR14, 0x7, UPT ;  /* 0x000000070e00788c */ /* 0x000fe4000bf05270 */
[----:B------:R-:W-:Y:S02]  /*1a10*/  ULEA UR16, UR21, UR6, 0xd ;  /* 0x0000000615107291 */ /* 0x000fe4000f8e68ff */
[----:B------:R-:W-:Y:S02]  /*1a20*/  USEL UR13, URZ, 0x1, UP0 ;  /* 0x00000001ff0d7887 */ /* 0x000fe40008000000 */
[----:B------:R-:W-:-:S02]  /*1a30*/  USEL UR14, UR14, URZ, UP0 ;  /* 0x000000ff0e0e7287 */ /* 0x000fc40008000000 */
[----:B------:R-:W-:Y:S02]  /*1a40*/  USHF.L.U32 UR26, UR12, 0x7, URZ ;  /* 0x000000070c1a7899 */ /* 0x000fe400080006ff */
[----:B------:R-:W-:Y:S01]  /*1a50*/  ULEA UR8, UR14, UR6, 0x3 ;  /* 0x000000060e087291 */ /* 0x000fe2000f8e18ff */
[----:B------:R-:W-:Y:S01]  /*1a60*/  LOP3.LUT R17, R17, UR13, RZ, 0x3c, !PT ;  /* 0x0000000d11117c12 */ /* 0x000fe2000f8e3cff */
[----:B------:R-:W-:Y:S02]  /*1a70*/  USHF.L.U32 UR34, UR12, 0x6, URZ ;  /* 0x000000060c227899 */ /* 0x000fe400080006ff */
[----:B------:R-:W-:Y:S01]  /*1a80*/  ULOP3.LUT UR33, UR9, 0xfefffff8, URZ, 0xc0, !UPT ;  /* 0xfefffff809217892 */ /* 0x000fe2000f8ec0ff */
[----:B-1----:R-:W-:Y:S01]  /*1a90*/  SHF.L.U32 R4, R17, 0x1f, RZ ;  /* 0x0000001f11047819 */ /* 0x002fe200000006ff */
[----:B------:R-:W-:Y:S02]  /*1aa0*/  UIADD3 UR32, UPT, UPT, UR32, 0x8400, URZ ;  /* 0x0000840020207890 */ /* 0x000fe4000fffe0ff */
[----:B------:R-:W-:Y:S01]  /*1ab0*/  UIADD3 UR24, UPT, UPT, UR16, 0x24400, URZ ;  /* 0x0002440010187890 */ /* 0x000fe2000fffe0ff */
[----:B------:R2:W3:Y:S01]  /*1ac0*/  SYNCS.PHASECHK.TRANS64.TRYWAIT P0, [UR8+0x38], R4 ;  /* 0x00003804ff0075a7 */ /* 0x0004e20008001108 */
[----:B------:R-:W-:-:S02]  /*1ad0*/  ULEA UR8, UR21, UR6, 0xb ;  /* 0x0000000615087291 */ /* 0x000fc4000f8e58ff */
[----:B------:R-:W-:Y:S02]  /*1ae0*/  UIADD3 UR16, UPT, UPT, UR16, 0x25400, URZ ;  /* 0x0002540010107890 */ /* 0x000fe4000fffe0ff */
[----:B------:R-:W-:Y:S02]  /*1af0*/  UIADD3 UR18, UPT, UPT, UR26, 0x40, URZ ;  /* 0x000000401a127890 */ /* 0x000fe4000fffe0ff */
[----:B------:R-:W-:Y:S02]  /*1b00*/  ULOP3.LUT UR9, UR9, 0xfefffff8, URZ, 0xc0, !UPT ;  /* 0xfefffff809097892 */ /* 0x000fe4000f8ec0ff */
[----:B------:R-:W-:Y:S01]  /*1b10*/  UIADD3 UR8, UPT, UPT, UR8, 0x32400, URZ ;  /* 0x0003240008087890 */ /* 0x000fe2000fffe0ff */
[----:B------:R-:W-:Y:S01]  /*1b20*/  UMOV UR22, 0x0 ;  /* 0x0000000000167882 */ /* 0x000fe20000000000 */
[----:B------:R-:W-:Y:S01]  /*1b30*/  UMOV UR23, 0x10000000 ;  /* 0x1000000000177882 */ /* 0x000fe20000000000 */
[----:B------:R-:W-:Y:S01]  /*1b40*/  UMOV UR28, UR36 ;  /* 0x00000024001c7c82 */ /* 0x000fe20008000000 */
[----:B------:R-:W-:Y:S01]  /*1b50*/  UMOV UR25, UR33 ;  /* 0x0000002100197c82 */ /* 0x000fe20008000000 */
[----:B------:R-:W-:Y:S01]  /*1b60*/  UMOV UR19, UR27 ;  /* 0x0000001b00137c82 */ /* 0x000fe20008000000 */
[----:B------:R-:W-:Y:S01]  /*1b70*/  UMOV UR20, UR36 ;  /* 0x0000002400147c82 */ /* 0x000fe20008000000 */
[----:B------:R-:W-:Y:S01]  /*1b80*/  UMOV UR17, UR33 ;  /* 0x0000002100117c82 */ /* 0x000fe20008000000 */
[----:B------:R-:W-:Y:S01]  /*1b90*/  UTMALDG.3D.2CTA [UR32], [UR40], desc[UR22] ;  /* 0x00001620280075b4 */ /* 0x000fe20008211000 */
[----:B------:R-:W-:Y:S01]  /*1ba0*/  UMOV UR13, UR36 ;  /* 0x00000024000d7c82 */ /* 0x000fe20008000000 */
[----:B------:R-:W-:Y:S01]  /*1bb0*/  UMOV UR21, UR14 ;  /* 0x0000000e00157c82 */ /* 0x000fe20008000000 */
[----:B------:R-:W-:Y:S01]  /*1bc0*/  UTMALDG.3D.2CTA [UR24], [UR38], desc[UR22] ;  /* 0x00001618260075b4 */ /* 0x000fe20008211000 */
[----:B------:R-:W-:Y:S01]  /*1bd0*/  UTMALDG.3D.2CTA [UR16], [UR38], desc[UR22] ;  /* 0x00001610260075b4 */ /* 0x000fe20008211000 */
[----:B------:R1:W-:Y:S02]  /*1be0*/  UTMALDG.4D.2CTA [UR8], [UR30], desc[UR22] ;  /* 0x000016081e0075b4 */ /* 0x0003e40008219000 */
[----:B-1----:R-:W-:-:S04]  /*1bf0*/  UIADD3 UR12, UPT, UPT, UR12, 0x1, URZ ;  /* 0x000000010c0c7890 */ /* 0x002fc8000fffe0ff */
[----:B------:R-:W-:-:S09]  /*1c00*/  UISETP.NE.AND UP0, UPT, UR12, UR15, UPT ;  /* 0x0000000f0c00728c */ /* 0x000fd2000bf05270 */
[----:B--2---:R-:W-:Y:S05]  /*1c10*/  BRA.U UP0, `(.L_x_28) ;  /* 0xfffffffd00587547 */ /* 0x004fea000b83ffff */
.L_x_25:
[----:B------:R-:W-:Y:S01]  /*1c20*/  LEA R8, R16, UR6, 0x3 ;  /* 0x0000000610087c11 */ /* 0x000fe2000f8e18ff */
[----:B------:R-:W-:Y:S01]  /*1c30*/  @!P1 SYNCS.ARRIVE.TRANS64.A1T0 RZ, [UR6+0xb8], RZ ;  /* 0x0000b8ffffff99a7 */ /* 0x000fe20008100006 */
[----:B------:R-:W-:Y:S01]  /*1c40*/  SHF.L.U32 R5, R15, 0x1f, RZ ;  /* 0x0000001f0f057819 */ /* 0x000fe200000006ff */
[----:B------:R-:W-:-:S03]  /*1c50*/  NOP ;  /* 0x0000000000007918 */ /* 0x000fc60000000000 */
[----:B-1-3--:R-:W1:Y:S01]  /*1c60*/  SYNCS.PHASECHK.TRANS64.TRYWAIT P0, [R8+URZ+0xc0], R5 ;  /* 0x0000c005080075a7 */ /* 0x00ae6200080011ff */
[----:B------:R-:W-:Y:S01]  /*1c70*/  LEA R4, R16, UR6, 0x4 ;  /* 0x0000000610047c11 */ /* 0x000fe2000f8e20ff */
[----:B-1----:R-:W-:Y:S06]  /*1c80*/  @!P0 BRA `(.L_x_29) ;  /* 0x0000007000588947 */ /* 0x002fec0003800000 */
.L_x_142:
[----:B-1----:R-:W1:Y:S01]  /*1c90*/  LDS.128 R4, [R4+0x130] ;  /* 0x0001300004047984 */ /* 0x002e620000000c00 */
[----:B------:R-:W-:Y:S01]  /*1ca0*/  ISETP.GE.AND P0, PT, R2, 0x1, PT ;  /* 0x000000010200780c */ /* 0x000fe20003f06270 */
[----:B------:R-:W-:Y:S01]  /*1cb0*/  VIADD R8, R8, 0xd0 ;  /* 0x000000d008087836 */ /* 0x000fe20000000000 */
[----:B------:R-:W-:Y:S01]  /*1cc0*/  @!PT LDS RZ, [RZ] ;  /* 0x00000000fffff984 */ /* 0x000fe20000000800 */
[----:B------:R-:W-:Y:S01]  /*1cd0*/  @!PT LDS RZ, [RZ] ;  /* 0x00000000fffff984 */ /* 0x000fe20000000800 */
[----:B------:R-:W-:Y:S01]  /*1ce0*/  @!PT LDS RZ, [RZ] ;  /* 0x00000000fffff984 */ /* 0x000fe20000000800 */
[----:B------:R-:W-:Y:S01]  /*1cf0*/  @!PT LDS RZ, [RZ] ;  /* 0x00000000fffff984 */ /* 0x000fe20000000800 */
[----:B------:R2:W-:Y:S06]  /*1d00*/  MEMBAR.ALL.CTA ;  /* 0x0000000000007992 */ /* 0x0005ec0000008000 */
[----:B--2---:R-:W2:Y:S01]  /*1d10*/  FENCE.VIEW.ASYNC.S ;  /* 0x00000000000073c6 */ /* 0x004ea20000000000 */
[----:B------:R-:W-:-:S04]  /*1d20*/  PRMT R8, RZ, 0x654, R8 ;  /* 0x00000654ff087816 */ /* 0x000fc80000000008 */
[----:B--2---:R2:W-:Y:S01]  /*1d30*/  SYNCS.ARRIVE.TRANS64.RED.A1T0 RZ, [R8+URZ], RZ ;  /* 0x000000ff08ff79a7 */ /* 0x0045e200081004ff */
[----:B-1----:R-:W-:-:S13]  /*1d40*/  LOP3.LUT P2, RZ, R6, 0x1, RZ, 0xc0, !PT ;  /* 0x0000000106ff7812 */ /* 0x002fda000784c0ff */
[----:B------:R-:W-:Y:S01]  /*1d50*/  @P2 SHF.R.U32.HI R9, RZ, 0x10, R5 ;  /* 0x00000010ff092819 */ /* 0x000fe20000011605 */
[----:B------:R-:W-:Y:S01]  /*1d60*/  VOTEU.ANY UP0, P2 ;  /* 0x0000000000ff7886 */ /* 0x000fe20001000100 */
[----:B------:R-:W-:Y:S02]  /*1d70*/  @P2 MOV R13, R4 ;  /* 0x00000004000d2202 */ /* 0x000fe40000000f00 */
[----:B------:R-:W-:Y:S02]  /*1d80*/  @P2 R2UR.BROADCAST UR8, R9 ;  /* 0x00000000090822ca */ /* 0x000fe400008e0000 */
[----:B------:R-:W-:-:S11]  /*1d90*/  @P2 LOP3.LUT R10, R5, 0xffff, RZ, 0xc0, !PT ;  /* 0x0000ffff050a2812 */ /* 0x000fd600078ec0ff */
[----:B------:R-:W-:Y:S01]  /*1da0*/  @UP0 UMOV UR36, UR8 ;  /* 0x0000000800240c82 */ /* 0x000fe20008000000 */
[----:B--2---:R-:W-:Y:S05]  /*1db0*/  @!P0 BRA `(.L_x_30) ;  /* 0x0000000000b88947 */ /* 0x004fea0003800000 */
[----:B------:R-:W4:Y:S01]  /*1dc0*/  LDC.64 R6, c[0x0][0xd18] ;  /* 0x00034600ff067b82 */ /* 0x000f220000000a00 */
[----:B------:R-:W-:-:S07]  /*1dd0*/  ISETP.NE.AND P3, PT, R2, 0x1, PT ;  /* 0x000000010200780c */ /* 0x000fce0003f65270 */
[----:B------:R-:W1:Y:S08]  /*1de0*/  LDC.64 R8, c[0x0][0xd10] ;  /* 0x00034400ff087b82 */ /* 0x000e700000000a00 */
[----:B------:R-:W2:Y:S08]  /*1df0*/  LDC R18, c[0x0][0xd20] ;  /* 0x00034800ff127b82 */ /* 0x000eb00000000800 */
[----:B------:R-:W3:Y:S01]  /*1e00*/  LDC R20, c[0x0][0xd0c] ;  /* 0x00034300ff147b82 */ /* 0x000ee20000000800 */
[----:B----4-:R-:W-:Y:S01]  /*1e10*/  IMAD.HI.U32 R19, R0, R7, RZ ;  /* 0x0000000700137227 */ /* 0x010fe200078e00ff */
[----:B------:R-:W-:-:S03]  /*1e20*/  ISETP.NE.AND P0, PT, R6, 0x1, PT ;  /* 0x000000010600780c */ /* 0x000fc60003f05270 */
[----:B------:R-:W-:-:S03]  /*1e30*/  IMAD.HI.U32 R7, R10, R7, RZ ;  /* 0x000000070a077227 */ /* 0x000fc600078e00ff */
[----:B------:R-:W4:Y:S01]  /*1e40*/  LDC.64 R4, c[0x0][0xd28] ;  /* 0x00034a00ff047b82 */ /* 0x000f220000000a00 */
[----:B-1----:R-:W-:-:S04]  /*1e50*/  IMAD.HI.U32 R22, R3, R8, RZ ;  /* 0x0000000803167227 */ /* 0x002fc800078e00ff */
[----:B------:R-:W-:Y:S01]  /*1e60*/  IMAD.HI.U32 R24, R13, R8, RZ ;  /* 0x000000080d187227 */ /* 0x000fe200078e00ff */
[----:B------:R-:W-:Y:S02]  /*1e70*/  SHF.R.U32.HI R22, RZ, R9, R22 ;  /* 0x00000009ff167219 */ /* 0x000fe40000011616 */
[-C--:B--2---:R-:W-:Y:S02]  /*1e80*/  SHF.R.U32.HI R19, RZ, R18.reuse, R19 ;  /* 0x00000012ff137219 */ /* 0x084fe40000011613 */
[----:B------:R-:W-:Y:S02]  /*1e90*/  SHF.R.U32.HI R7, RZ, R18, R7 ;  /* 0x00000012ff077219 */ /* 0x000fe40000011607 */
[----:B------:R-:W-:Y:S02]  /*1ea0*/  SEL R19, R0, R19, !P0 ;  /* 0x0000001300137207 */ /* 0x000fe40004000000 */
[----:B------:R-:W-:Y:S02]  /*1eb0*/  SHF.R.U32.HI R24, RZ, R9, R24 ;  /* 0x00000009ff187219 */ /* 0x000fe40000011618 */
[----:B---3--:R-:W-:-:S02]  /*1ec0*/  ISETP.NE.AND P1, PT, R20, 0x1, PT ;  /* 0x000000011400780c */ /* 0x008fc40003f25270 */
[----:B------:R-:W-:Y:S02]  /*1ed0*/  SEL R7, R10, R7, !P0 ;  /* 0x000000070a077207 */ /* 0x000fe40004000000 */
[----:B------:R-:W-:Y:S02]  /*1ee0*/  SEL R21, R3, R22, !P1 ;  /* 0x0000001603157207 */ /* 0x000fe40004800000 */
[----:B------:R-:W-:Y:S01]  /*1ef0*/  SEL R9, R13, R24, !P1 ;  /* 0x000000180d097207 */ /* 0x000fe20004800000 */
[----:B----4-:R-:W-:-:S04]  /*1f00*/  IMAD.HI.U32 R22, R19, R4, RZ ;  /* 0x0000000413167227 */ /* 0x010fc800078e00ff */
[----:B------:R-:W-:Y:S01]  /*1f10*/  IMAD.HI.U32 R8, R21, R4, RZ ;  /* 0x0000000415087227 */ /* 0x000fe200078e00ff */
[----:B------:R-:W-:-:S04]  /*1f20*/  @P3 SHF.R.U32.HI R19, RZ, R5, R22 ;  /* 0x00000005ff133219 */ /* 0x000fc80000011616 */
[----:B------:R-:W-:Y:S01]  /*1f30*/  @P3 SHF.R.U32.HI R21, RZ, R5, R8 ;  /* 0x00000005ff153219 */ /* 0x000fe20000011608 */
[----:B------:R-:W-:-:S04]  /*1f40*/  IMAD R19, R2, R19, RZ ;  /* 0x0000001302137224 */ /* 0x000fc800078e02ff */
[----:B------:R-:W-:Y:S01]  /*1f50*/  IMAD R8, R2, R21, RZ ;  /* 0x0000001502087224 */ /* 0x000fe200078e02ff */
[C---:B------:R-:W-:Y:S02]  /*1f60*/  ISETP.GE.AND P0, PT, R7.reuse, R19, PT ;  /* 0x000000130700720c */ /* 0x040fe40003f06270 */
[----:B------:R-:W-:Y:S02]  /*1f70*/  IADD3 R19, PT, PT, -R7, RZ, RZ ;  /* 0x000000ff07137210 */ /* 0x000fe40007ffe1ff */
[----:B------:R-:W-:Y:S01]  /*1f80*/  ISETP.GE.OR P0, PT, R9, R8, P0 ;  /* 0x000000080900720c */ /* 0x000fe20000706670 */
[----:B------:R-:W-:-:S04]  /*1f90*/  IMAD.HI.U32 R8, R7, R4, RZ ;  /* 0x0000000407087227 */ /* 0x000fc800078e00ff */
[----:B------:R-:W-:Y:S01]  /*1fa0*/  IMAD R10, R6, R19, R10 ;  /* 0x00000013060a7224 */ /* 0x000fe200078e020a */
[----:B------:R-:W-:-:S04]  /*1fb0*/  SHF.R.U32.HI R8, RZ, R5, R8 ;  /* 0x00000005ff087219 */ /* 0x000fc80000011608 */
[----:B------:R-:W-:-:S03]  /*1fc0*/  SEL R8, R7, R8, !P3 ;  /* 0x0000000807087207 */ /* 0x000fc60005800000 */
[----:B------:R-:W-:-:S04]  /*1fd0*/  @!P0 IMAD.HI.U32 R18, R9, R4, RZ ;  /* 0x0000000409128227 */ /* 0x000fc800078e00ff */
[----:B------:R-:W-:Y:S01]  /*1fe0*/  IMAD.MOV R4, RZ, RZ, -R8 ;  /* 0x000000ffff047224 */ /* 0x000fe200078e0a08 */
[----:B------:R-:W-:-:S03]  /*1ff0*/  @!P0 SHF.R.U32.HI R18, RZ, R5, R18 ;  /* 0x00000005ff128219 */ /* 0x000fc60000011612 */
[----:B------:R-:W-:Y:S01]  /*2000*/  IMAD R4, R2, R4, R7 ;  /* 0x0000000402047224 */ /* 0x000fe200078e0207 */
        /* <DEDUP_REMOVED lines=9> */
.L_x_30:
[----:B------:R-:W1:Y:S02]  /*20a0*/  LDCU UR8, c[0x0][0xd30] ;  /* 0x0001a600ff0877ac */ /* 0x000e640008000800 */
[----:B-1----:R-:W-:-:S09]  /*20b0*/  UISETP.NE.AND UP0, UPT, UR8, 0x1, UPT ;  /* 0x000000010800788c */ /* 0x002fd2000bf05270 */
        /* <DEDUP_REMOVED lines=16> */
[----:B------:R-:W-:-:S07]  /*21c0*/  IMAD R10, R5, R4, R10 ;  /* 0x00000004050a7224 */ /* 0x000fce00078e020a */
.L_x_31:
[----:B------:R-:W-:Y:S01]  /*21d0*/  VIADD R16, R16, 0x1 ;  /* 0x0000000110107836 */ /* 0x000fe20000000000 */
[----:B------:R-:W-:Y:S01]  /*21e0*/  PLOP3.LUT P1, PT, PT, PT, PT, 0x80, 0x8 ;  /* 0x000000000008781c */ /* 0x000fe20003f2f070 */
[----:B------:R-:W-:Y:S02]  /*21f0*/  IMAD.IADD R21, R13, 0x1, R58 ;  /* 0x000000010d157824 */ /* 0x000fe400078e023a */
[----:B------:R-:W-:Y:S01]  /*2200*/  IMAD.IADD R20, R10, 0x1, R51 ;  /* 0x000000010a147824 */ /* 0x000fe200078e0233 */
[----:B------:R-:W-:-:S04]  /*2210*/  ISETP.NE.AND P0, PT, R16, 0x2, PT ;  /* 0x000000021000780c */ /* 0x000fc80003f05270 */
[----:B------:R-:W-:Y:S02]  /*2220*/  SEL R4, RZ, 0x1, P0 ;  /* 0x00000001ff047807 */ /* 0x000fe40000000000 */
[----:B------:R-:W-:Y:S02]  /*2230*/  SEL R16, R16, RZ, P0 ;  /* 0x000000ff10107207 */ /* 0x000fe40000000000 */
[----:B------:R-:W-:Y:S01]  /*2240*/  LOP3.LUT R15, R15, R4, RZ, 0x3c, !PT ;  /* 0x000000040f0f7212 */ /* 0x000fe200078e3cff */
[----:B------:R-:W-:Y:S06]  /*2250*/  @P2 BRA `(.L_x_32) ;  /* 0xfffffff400242947 */ /* 0x000fec000383ffff */
[----:B------:R-:W-:Y:S01]  /*2260*/  UIADD3 UR6, UPT, UPT, UR6, 0x38, URZ ;  /* 0x0000003806067890 */ /* 0x000fe2000fffe0ff */
[----:B------:R-:W-:-:S03]  /*2270*/  SHF.L.U32 R3, R17, 0x1f, RZ ;  /* 0x0000001f11037819 */ /* 0x000fc600000006ff */
[----:B------:R-:W-:-:S09]  /*2280*/  ULEA UR4, UR14, UR6, 0x3 ;  /* 0x000000060e047291 */ /* 0x000fd2000f8e18ff */
[----:B------:R-:W1:Y:S02]  /*2290*/  SYNCS.PHASECHK.TRANS64.TRYWAIT P0, [UR4], R3 ;  /* 0x00000003ff0075a7 */ /* 0x000e640008001104 */
[----:B-1----:R-:W-:Y:S05]  /*22a0*/  @!P0 BRA `(.L_x_33) ;  /* 0x0000006800e48947 */ /* 0x002fea0003800000 */
.L_x_144:
[----:B------:R-:W-:-:S04]  /*22b0*/  UIADD3 UR5, UPT, UPT, UR14, 0x1, URZ ;  /* 0x000000010e057890 */ /* 0x000fc8000fffe0ff */
[----:B------:R-:W-:-:S04]  /*22c0*/  UISETP.NE.AND UP0, UPT, UR5, 0x7, UPT ;  /* 0x000000070500788c */ /* 0x000fc8000bf05270 */
[----:B------:R-:W-:Y:S02]  /*22d0*/  USEL UR7, URZ, 0x1, UP0 ;  /* 0x00000001ff077887 */ /* 0x000fe40008000000 */
[----:B------:R-:W-:-:S04]  /*22e0*/  USEL UR5, UR5, URZ, UP0 ;  /* 0x000000ff05057287 */ /* 0x000fc80008000000 */
[----:B------:R-:W-:Y:S01]  /*22f0*/  ULEA UR4, UR5, UR6, 0x3 ;  /* 0x0000000605047291 */ /* 0x000fe2000f8e18ff */
[----:B------:R-:W-:-:S04]  /*2300*/  LOP3.LUT R2, R17, UR7, RZ, 0x3c, !PT ;  /* 0x0000000711027c12 */ /* 0x000fc8000f8e3cff */
[----:B-1----:R-:W-:-:S04]  /*2310*/  SHF.L.U32 R3, R2, 0x1f, RZ ;  /* 0x0000001f02037819 */ /* 0x002fc800000006ff */
[----:B------:R-:W1:Y:S02]  /*2320*/  SYNCS.PHASECHK.TRANS64.TRYWAIT P0, [UR4], R3 ;  /* 0x00000003ff0075a7 */ /* 0x000e640008001104 */
[----:B-1----:R-:W-:Y:S05]  /*2330*/  @!P0 BRA `(.L_x_34) ;  /* 0x0000006800d88947 */ /* 0x002fea0003800000 */
.L_x_146:
        /* <DEDUP_REMOVED lines=9> */
.L_x_148:
        /* <DEDUP_REMOVED lines=9> */
.L_x_150:
        /* <DEDUP_REMOVED lines=9> */
.L_x_152:
        /* <DEDUP_REMOVED lines=9> */
.L_x_154:
[----:B------:R-:W-:-:S04]  /*2580*/  UIADD3 UR5, UPT, UPT, UR5, 0x1, URZ ;  /* 0x0000000105057890 */ /* 0x000fc8000fffe0ff */
[----:B------:R-:W-:-:S04]  /*2590*/  UISETP.NE.AND UP0, UPT, UR5, 0x7, UPT ;  /* 0x000000070500788c */ /* 0x000fc8000bf05270 */
[----:B------:R-:W-:Y:S02]  /*25a0*/  USEL UR4, URZ, 0x1, UP0 ;  /* 0x00000001ff047887 */ /* 0x000fe40008000000 */
[----:B------:R-:W-:-:S04]  /*25b0*/  USEL UR5, UR5, URZ, UP0 ;  /* 0x000000ff05057287 */ /* 0x000fc80008000000 */
[----:B------:R-:W-:Y:S01]  /*25c0*/  ULEA UR5, UR5, UR6, 0x3 ;  /* 0x0000000605057291 */ /* 0x000fe2000f8e18ff */
[----:B-1----:R-:W-:-:S04]  /*25d0*/  LOP3.LUT R3, R2, UR4, RZ, 0x3c, !PT ;  /* 0x0000000402037c12 */ /* 0x002fc8000f8e3cff */
[----:B------:R-:W-:Y:S01]  /*25e0*/  SHF.L.U32 R3, R3, 0x1f, RZ ;  /* 0x0000001f03037819 */ /* 0x000fe200000006ff */
[----:B----4-:R-:W-:-:S07]  /*25f0*/  IMAD.U32 R0, RZ, RZ, UR5 ;  /* 0x00000005ff007e24 */ /* 0x010fce000f8e00ff */
.L_x_39:
[----:B-1----:R1:W2:Y:S02]  /*2600*/  SYNCS.PHASECHK.TRANS64.TRYWAIT P0, [R0+URZ], R3 ;  /* 0x00000003000075a7 */ /* 0x0022a400080011ff */
[----:B--2---:R-:W-:Y:S05]  /*2610*/  @!P0 NANOSLEEP.SYNCS 0x989680 ;  /* 0x009896800000895d */ /* 0x004fea0003900000 */
[----:B------:R-:W2:Y:S02]  /*2620*/  @!P0 SYNCS.PHASECHK.TRANS64 P0, [R0+URZ], R3 ;  /* 0x00000003000085a7 */ /* 0x000ea400080010ff */
[----:B--2---:R-:W-:Y:S05]  /*2630*/  @P0 EXIT ;  /* 0x000000000000094d */ /* 0x004fea0003800000 */
[----:B------:R-:W-:Y:S05]  /*2640*/  BRA `(.L_x_39) ;  /* 0xfffffffc00ec7947 */ /* 0x000fea000383ffff */
.L_x_22:
[----:B------:R-:W-:-:S04]  /*2650*/  UISETP.NE.AND UP1, UPT, UR37, URZ, UPT ;  /* 0x000000ff2500728c */ /* 0x000fc8000bf25270 */
[----:B------:R-:W-:-:S09]  /*2660*/  UISETP.NE.OR UP1, UPT, UR10, 0x1, UP1 ;  /* 0x000000010a00788c */ /* 0x000fd20008f25670 */
[----:B------:R-:W-:Y:S05]  /*2670*/  BRA.U UP1, `(.L_x_40) ;  /* 0x0000000501487547 */ /* 0x000fea000b800000 */
[----:B------:R-:W-:Y:S01]  /*2680*/  ISETP.GE.U32.AND P2, PT, R3, 0x2, PT ;  /* 0x000000020300780c */ /* 0x000fe20003f46070 */
[----:B------:R-:W-:Y:S01]  /*2690*/  IMAD.MOV.U32 R12, RZ, RZ, 0x1 ;  /* 0x00000001ff0c7424 */ /* 0x000fe200078e00ff */
[----:B------:R-:W-:Y:S02]  /*26a0*/  CS2R R10, SRZ ;  /* 0x00000000000a7805 */ /* 0x000fe4000001ff00 */
[----:B------:R-:W-:Y:S01]  /*26b0*/  CS2R R8, SRZ ;  /* 0x0000000000087805 */ /* 0x000fe2000001ff00 */
[----:B------:R-:W-:Y:S01]  /*26c0*/  UMOV UR4, 0x400 ;  /* 0x0000040000047882 */ /* 0x000fe20000000000 */
[----:B------:R-:W-:Y:S01]  /*26d0*/  UMOV UR6, URZ ;  /* 0x000000ff00067c82 */ /* 0x000fe20008000000 */
[----:B------:R-:W-:-:S12]  /*26e0*/  ULEA UR37, UR37, UR4, 0x18 ;  /* 0x0000000425257291 */ /* 0x000fd8000f8ec0ff */
.L_x_44:
[----:B------:R-:W-:Y:S02]  /*26f0*/  LEA R0, R8, UR37, 0x3 ;  /* 0x0000002508007c11 */ /* 0x000fe4000f8e18ff */
[----:B------:R-:W-:-:S03]  /*2700*/  SHF.L.U32 R5, R9, 0x1f, RZ ;  /* 0x0000001f09057819 */ /* 0x000fc600000006ff */
[----:B------:R-:W-:Y:S01]  /*2710*/  VIADD R4, R0, 0x110 ;  /* 0x0000011000047836 */ /* 0x000fe20000000000 */
[----:B------:R-:W1:Y:S02]  /*2720*/  SYNCS.PHASECHK.TRANS64.TRYWAIT P0, [R0+URZ+0x100], R5 ;  /* 0x00010005000075a7 */ /* 0x000e6400080011ff */
[----:B-1----:R-:W-:Y:S05]  /*2730*/  @!P0 BRA `(.L_x_41) ;  /* 0x0000006800508947 */ /* 0x002fea0003800000 */
.L_x_155:
[----:B------:R-:W-:Y:S01]  /*2740*/  ULEA UR5, UR6, UR37, 0x3 ;  /* 0x0000002506057291 */ /* 0x000fe2000f8e18ff */
[----:B------:R-:W-:Y:S01]  /*2750*/  PRMT R4, RZ, 0x654, R4 ;  /* 0x00000654ff047816 */ /* 0x000fe20000000004 */
[----:B-1----:R-:W-:Y:S01]  /*2760*/  @!P2 IMAD.MOV.U32 R5, RZ, RZ, 0x10 ;  /* 0x00000010ff05a424 */ /* 0x002fe200078e00ff */
[----:B------:R-:W-:Y:S01]  /*2770*/  SHF.L.U32 R7, R12, 0x1f, RZ ;  /* 0x0000001f0c077819 */ /* 0x000fe200000006ff */
[----:B------:R-:W-:Y:S01]  /*2780*/  UIADD3 UR4, UPT, UPT, UR5, 0xc0, URZ ;  /* 0x000000c005047890 */ /* 0x000fe2000fffe0ff */
[----:B------:R1:W-:Y:S05]  /*2790*/  SYNCS.ARRIVE.TRANS64.RED.A1T0 RZ, [R4+URZ], RZ ;  /* 0x000000ff04ff79a7 */ /* 0x0003ea00081004ff */
[----:B------:R-:W-:Y:S01]  /*27a0*/  IMAD.U32 R0, RZ, RZ, UR4 ;  /* 0x00000004ff007e24 */ /* 0x000fe2000f8e00ff */
[----:B------:R-:W2:Y:S04]  /*27b0*/  SYNCS.PHASECHK.TRANS64.TRYWAIT P0, [UR5+0xd0], R7 ;  /* 0x0000d007ff0075a7 */ /* 0x000ea80008001105 */
[----:B------:R-:W-:Y:S01]  /*27c0*/  PRMT R13, R3, 0x654, R0 ;  /* 0x00000654030d7816 */ /* 0x000fe20000000000 */
[----:B-12---:R-:W-:Y:S06]  /*27d0*/  @!P0 BRA `(.L_x_42) ;  /* 0x00000068003c8947 */ /* 0x006fec0003800000 */
.L_x_157:
[----:B------:R-:W-:Y:S01]  /*27e0*/  ULEA UR4, UR6, UR37, 0x4 ;  /* 0x0000002506047291 */ /* 0x000fe2000f8e20ff */
[----:B------:R-:W-:Y:S01]  /*27f0*/  SEL R2, R13, R2, !P2 ;  /* 0x000000020d027207 */ /* 0x000fe20005000000 */
[----:B------:R-:W-:Y:S01]  /*2800*/  UIADD3 UR5, UPT, UPT, UR5, 0xc0, URZ ;  /* 0x000000c005057890 */ /* 0x000fe2000fffe0ff */
[----:B-1----:R-:W-:Y:S01]  /*2810*/  LEA R0, R11, UR37, 0x3 ;  /* 0x000000250b007c11 */ /* 0x002fe2000f8e18ff */
[----:B------:R-:W-:Y:S01]  /*2820*/  UIADD3 UR4, UPT, UPT, UR4, 0x130, URZ ;  /* 0x0000013004047890 */ /* 0x000fe2000fffe0ff */
[----:B------:R1:W-:Y:S01]  /*2830*/  @!P2 SYNCS.ARRIVE.TRANS64.RED RZ, [R2+URZ], R5 ;  /* 0x0000000502ffa9a7 */ /* 0x0003e200080004ff */
[----:B------:R-:W-:Y:S01]  /*2840*/  UIADD3 UR6, UPT, UPT, UR6, 0x1, URZ ;  /* 0x0000000106067890 */ /* 0x000fe2000fffe0ff */
[----:B------:R-:W-:-:S03]  /*2850*/  VIADD R8, R8, 0x1 ;  /* 0x0000000108087836 */ /* 0x000fc60000000000 */
[----:B------:R-:W-:Y:S02]  /*2860*/  UISETP.NE.AND UP0, UPT, UR6, 0x2, UPT ;  /* 0x000000020600788c */ /* 0x000fe4000bf05270 */
[----:B------:R-:W-:Y:S01]  /*2870*/  ISETP.NE.AND P0, PT, R8, 0x2, PT ;  /* 0x000000020800780c */ /* 0x000fe20003f05270 */
[----:B------:R-:W-:Y:S06]  /*2880*/  UGETNEXTWORKID.BROADCAST [UR4], [UR5] ;  /* 0x00000000040073ca */ /* 0x000fec0008000100 */
[----:B------:R-:W-:Y:S02]  /*2890*/  USEL UR4, URZ, 0x1, UP0 ;  /* 0x00000001ff047887 */ /* 0x000fe40008000000 */
[----:B------:R-:W-:-:S04]  /*28a0*/  USEL UR6, UR6, URZ, UP0 ;  /* 0x000000ff06067287 */ /* 0x000fc80008000000 */
[----:B------:R-:W-:Y:S02]  /*28b0*/  LOP3.LUT R12, R12, UR4, RZ, 0x3c, !PT ;  /* 0x000000040c0c7c12 */ /* 0x000fe4000f8e3cff */
[----:B-1----:R-:W-:-:S04]  /*28c0*/  SHF.L.U32 R5, R10, 0x1f, RZ ;  /* 0x0000001f0a057819 */ /* 0x002fc800000006ff */
[----:B------:R-:W1:Y:S02]  /*28d0*/  SYNCS.PHASECHK.TRANS64.TRYWAIT P1, [R0+URZ+0xc0], R5 ;  /* 0x0000c005000075a7 */ /* 0x000e6400080211ff */
[----:B-1----:R-:W-:Y:S05]  /*28e0*/  @!P1 BRA `(.L_x_43) ;  /* 0x0000006800109947 */ /* 0x002fea0003800000 */
.L_x_158:
[C---:B------:R-:W-:Y:S01]  /*28f0*/  LEA R4, R11.reuse, UR37, 0x4 ;  /* 0x000000250b047c11 */ /* 0x040fe2000f8e20ff */
[----:B-1----:R-:W-:Y:S01]  /*2900*/  VIADD R0, R0, 0xd0 ;  /* 0x000000d000007836 */ /* 0x002fe20000000000 */
[----:B------:R-:W-:Y:S01]  /*2910*/  SEL R8, R8, RZ, P0 ;  /* 0x000000ff08087207 */ /* 0x000fe20000000000 */
[----:B------:R-:W-:-:S03]  /*2920*/  VIADD R11, R11, 0x1 ;  /* 0x000000010b0b7836 */ /* 0x000fc60000000000 */
[----:B------:R-:W1:Y:S01]  /*2930*/  LDS.128 R4, [R4+0x130] ;  /* 0x0001300004047984 */ /* 0x000e620000000c00 */
[----:B------:R-:W-:Y:S02]  /*2940*/  PRMT R0, RZ, 0x654, R0 ;  /* 0x00000654ff007816 */ /* 0x000fe40000000000 */
[C---:B------:R-:W-:Y:S01]  /*2950*/  ISETP.NE.AND P1, PT, R11.reuse, 0x2, PT ;  /* 0x000000020b00780c */ /* 0x040fe20003f25270 */
[----:B------:R-:W-:Y:S01]  /*2960*/  @!PT LDS RZ, [RZ] ;  /* 0x00000000fffff984 */ /* 0x000fe20000000800 */
[----:B------:R-:W-:Y:S01]  /*2970*/  @!PT LDS RZ, [RZ] ;  /* 0x00000000fffff984 */ /* 0x000fe20000000800 */
[----:B------:R-:W-:Y:S01]  /*2980*/  @!PT LDS RZ, [RZ] ;  /* 0x00000000fffff984 */ /* 0x000fe20000000800 */
[----:B------:R-:W-:Y:S01]  /*2990*/  @!PT LDS RZ, [RZ] ;  /* 0x00000000fffff984 */ /* 0x000fe20000000800 */
[----:B------:R2:W-:Y:S06]  /*29a0*/  MEMBAR.ALL.CTA ;  /* 0x0000000000007992 */ /* 0x0005ec0000008000 */
[----:B--2---:R-:W2:Y:S01]  /*29b0*/  FENCE.VIEW.ASYNC.S ;  /* 0x00000000000073c6 */ /* 0x004ea20000000000 */
[----:B------:R-:W-:Y:S01]  /*29c0*/  SEL R11, R11, RZ, P1 ;  /* 0x000000ff0b0b7207 */ /* 0x000fe20000800000 */
[----:B--2---:R2:W-:Y:S01]  /*29d0*/  SYNCS.ARRIVE.TRANS64.RED.A1T0 RZ, [R0+URZ], RZ ;  /* 0x000000ff00ff79a7 */ /* 0x0045e200081004ff */
[----:B-1----:R-:W-:-:S02]  /*29e0*/  LOP3.LUT P3, RZ, R6, 0x1, RZ, 0xc0, !PT ;  /* 0x0000000106ff7812 */ /* 0x002fc4000786c0ff */
[----:B------:R-:W-:-:S04]  /*29f0*/  SEL R5, RZ, 0x1, P1 ;  /* 0x00000001ff057807 */ /* 0x000fc80000800000 */
[----:B------:R-:W-:Y:S02]  /*2a00*/  LOP3.LUT R10, R10, R5, RZ, 0x3c, !PT ;  /* 0x000000050a0a7212 */ /* 0x000fe400078e3cff */
[----:B--2---:R-:W-:-:S04]  /*2a10*/  SEL R0, RZ, 0x1, P0 ;  /* 0x00000001ff007807 */ /* 0x004fc80000000000 */
[----:B------:R-:W-:Y:S01]  /*2a20*/  LOP3.LUT R9, R9, R0, RZ, 0x3c, !PT ;  /* 0x0000000009097212 */ /* 0x000fe200078e3cff */
[----:B------:R-:W-:Y:S06]  /*2a30*/  @P3 BRA `(.L_x_44) ;  /* 0xfffffffc002c3947 */ /* 0x000fec000383ffff */
[----:B------:R-:W-:Y:S01]  /*2a40*/  ULEA UR5, UR6, UR37, 0x3 ;  /* 0x0000002506057291 */ /* 0x000fe2000f8e18ff */
[----:B------:R-:W-:-:S08]  /*2a50*/  SHF.L.U32 R3, R12, 0x1f, RZ ;  /* 0x0000001f0c037819 */ /* 0x000fd000000006ff */
[----:B------:R-:W1:Y:S02]  /*2a60*/  SYNCS.PHASECHK.TRANS64 P0, [UR5+0xd0], R3 ;  /* 0x0000d003ff0075a7 */ /* 0x000e640008001005 */
[----:B-1----:R-:W-:Y:S05]  /*2a70*/  @P0 BRA `(.L_x_45) ;  /* 0x0000000000080947 */ /* 0x002fea0003800000 */
[----:B------:R-:W1:Y:S02]  /*2a80*/  SYNCS.PHASECHK.TRANS64.TRYWAIT P0, [UR5+0xd0], R3 ;  /* 0x0000d003ff0075a7 */ /* 0x000e640008001105 */
[----:B-1----:R-:W-:Y:S05]  /*2a90*/  @!P0 BRA `(.L_x_46) ;  /* 0x0000006400b88947 */ /* 0x002fea0003800000 */
.L_x_45:
[----:B------:R-:W-:-:S04]  /*2aa0*/  UIADD3 UR4, UPT, UPT, UR6, 0x1, URZ ;  /* 0x0000000106047890 */ /* 0x000fc8000fffe0ff */
[----:B------:R-:W-:-:S04]  /*2ab0*/  UISETP.NE.AND UP0, UPT, UR4, 0x2, UPT ;  /* 0x000000020400788c */ /* 0x000fc8000bf05270 */
[----:B------:R-:W-:Y:S02]  /*2ac0*/  USEL UR7, URZ, 0x1, UP0 ;  /* 0x00000001ff077887 */ /* 0x000fe40008000000 */
[----:B------:R-:W-:-:S04]  /*2ad0*/  USEL UR4, UR4, URZ, UP0 ;  /* 0x000000ff04047287 */ /* 0x000fc80008000000 */
[----:B------:R-:W-:Y:S01]  /*2ae0*/  ULEA UR4, UR4, UR37, 0x3 ;  /* 0x0000002504047291 */ /* 0x000fe2000f8e18ff */
[----:B-1----:R-:W-:-:S04]  /*2af0*/  LOP3.LUT R3, R12, UR7, RZ, 0x3c, !PT ;  /* 0x000000070c037c12 */ /* 0x002fc8000f8e3cff */
[----:B------:R-:W-:-:S04]  /*2b00*/  SHF.L.U32 R0, R3, 0x1f, RZ ;  /* 0x0000001f03007819 */ /* 0x000fc800000006ff */
[----:B------:R-:W1:Y:S02]  /*2b10*/  SYNCS.PHASECHK.TRANS64 P0, [UR4+0xd0], R0 ;  /* 0x0000d000ff0075a7 */ /* 0x000e640008001004 */
[----:B-1----:R-:W-:Y:S05]  /*2b20*/  @P0 EXIT ;  /* 0x000000000000094d */ /* 0x002fea0003800000 */
[----:B------:R-:W-:Y:S02]  /*2b30*/  SHF.L.U32 R3, R3, 0x1f, RZ ;  /* 0x0000001f03037819 */ /* 0x000fe400000006ff */
[----:B------:R-:W-:-:S07]  /*2b40*/  MOV R0, UR4 ;  /* 0x0000000400007c02 */ /* 0x000fce0008000f00 */
.L_x_47:
[----:B-1----:R1:W2:Y:S02]  /*2b50*/  SYNCS.PHASECHK.TRANS64.TRYWAIT P0, [R0+URZ+0xd0], R3 ;  /* 0x0000d003000075a7 */ /* 0x0022a400080011ff */
[----:B--2---:R-:W-:Y:S05]  /*2b60*/  @!P0 NANOSLEEP.SYNCS 0x989680 ;  /* 0x009896800000895d */ /* 0x004fea0003900000 */
[----:B------:R-:W2:Y:S02]  /*2b70*/  @!P0 SYNCS.PHASECHK.TRANS64 P0, [R0+URZ+0xd0], R3 ;  /* 0x0000d003000085a7 */ /* 0x000ea400080010ff */
[----:B--2---:R-:W-:Y:S05]  /*2b80*/  @P0 EXIT ;  /* 0x000000000000094d */ /* 0x004fea0003800000 */
[----:B------:R-:W-:Y:S05]  /*2b90*/  BRA `(.L_x_47) ;  /* 0xfffffffc00ec7947 */ /* 0x000fea000383ffff */
.L_x_40:
[----:B------:R-:W-:Y:S05]  /*2ba0*/  BRA.U UP4, `(.L_x_48) ;  /* 0x0000001104cc7547 */ /* 0x000fea000b800000 */
[----:B------:R-:W-:Y:S01]  /*2bb0*/  UMOV UR6, 0x40 ;  /* 0x0000004000067882 */ /* 0x000fe20000000000 */
[----:B------:R-:W-:Y:S01]  /*2bc0*/  NOP ;  /* 0x0000000000007918 */ /* 0x000fe20000000000 */
[----:B------:R-:W-:Y:S01]  /*2bd0*/  ULEA UR6, UR37, UR6, 0x18 ;  /* 0x0000000625067291 */ /* 0x000fe2000f8ec0ff */
[----:B------:R-:W-:Y:S02]  /*2be0*/  UMOV UR7, 0x400 ;  /* 0x0000040000077882 */ /* 0x000fe40000000000 */
[----:B------:R-:W-:-:S06]  /*2bf0*/  ULEA UR37, UR37, UR7, 0x18 ;  /* 0x0000000725257291 */ /* 0x000fcc000f8ec0ff */
[----:B------:R-:W1:Y:S02]  /*2c00*/  LDS.U8 R2, [UR6+0x1c] ;  /* 0x00001c06ff027984 */ /* 0x000e640008000000 */
[----:B-1----:R-:W-:-:S13]  /*2c10*/  ISETP.NE.AND P0, PT, R2, RZ, PT ;  /* 0x000000ff0200720c */ /* 0x002fda0003f05270 */
[----:B------:R-:W-:Y:S05]  /*2c20*/  @P0 BRA `(.L_x_49) ;  /* 0x0000000400080947 */ /* 0x000fea0003800000 */
[----:B------:R-:W-:Y:S02]  /*2c30*/  UISETP.NE.U32.AND UP0, UPT, UR4, 0x1, UPT ;  /* 0x000000010400788c */ /* 0x000fe4000bf05070 */
[----:B------:R-:W-:-:S07]  /*2c40*/  UIADD3 UR8, UPT, UPT, UR6, 0x8, URZ ;  /* 0x0000000806087890 */ /* 0x000fce000fffe0ff */
[----:B------:R-:W-:Y:S05]  /*2c50*/  BRA.U !UP0, `(.L_x_50) ;  /* 0x00000001089c7547 */ /* 0x000fea000b800000 */
[----:B------:R-:W-:Y:S01]  /*2c60*/  ELECT P0, URZ, PT ;  /* 0x0000000000ff782f */ /* 0x000fe20003800000 */
[----:B------:R-:W-:-:S12]  /*2c70*/  BSSY B0, `(.L_x_50) ;  /* 0x0000025000007945 */ /* 0x000fd80003800000 */
[----:B------:R-:W-:Y:S05]  /*2c80*/  @!P0 BRA `(.L_x_51) ;  /* 0x00000000008c8947 */ /* 0x000fea0003800000 */
[----:B------:R-:W-:-:S05]  /*2c90*/  UMOV UR7, 0x10 ;  /* 0x0000001000077882 */ /* 0x000fca0000000000 */
[----:B------:R-:W-:Y:S04]  /*2ca0*/  DEPBAR.LE SB1, 0x36 ;  /* 0x00009d800000791a */ /* 0x000fe80000000000 */
[----:B------:R-:W1:Y:S02]  /*2cb0*/  UTCATOMSWS.2CTA.FIND_AND_SET.ALIGN UP1, UR7, UR7 ;  /* 0x00000007000775e3 */ /* 0x000e640008220800 */
[----:B-1----:R-:W-:Y:S01]  /*2cc0*/  MOV R9, UR7 ;  /* 0x0000000700097c02 */ /* 0x002fe20008000f00 */
[----:B------:R-:W-:Y:S06]  /*2cd0*/  BRA.U UP1, `(.L_x_52) ;  /* 0x0000000101187547 */ /* 0x000fec000b800000 */
.L_x_53:
[----:B------:R-:W-:Y:S05]  /*2ce0*/  NANOSLEEP 0x64 ;  /* 0x000000640000795d */ /* 0x000fea0003800000 */
[----:B------:R-:W-:-:S05]  /*2cf0*/  UMOV UR7, 0x10 ;  /* 0x0000001000077882 */ /* 0x000fca0000000000 */
[----:B------:R-:W-:Y:S04]  /*2d00*/  DEPBAR.LE SB1, 0x36 ;  /* 0x00009d800000791a */ /* 0x000fe80000000000 */
[----:B------:R-:W1:Y:S02]  /*2d10*/  UTCATOMSWS.2CTA.FIND_AND_SET.ALIGN UP1, UR7, UR7 ;  /* 0x00000007000775e3 */ /* 0x000e640008220800 */
[----:B-1----:R-:W-:Y:S01]  /*2d20*/  MOV R9, UR7 ;  /* 0x0000000700097c02 */ /* 0x002fe20008000f00 */
[----:B------:R-:W-:Y:S05]  /*2d30*/  BRA.U !UP1, `(.L_x_53) ;  /* 0xfffffffd09e87547 */ /* 0x000fea000b83ffff */
.L_x_52:
[----:B------:R-:W1:Y:S01]  /*2d40*/  LDS R5, [UR6+0x10] ;  /* 0x00001006ff057984 */ /* 0x000e620008000800 */
[----:B------:R-:W-:Y:S01]  /*2d50*/  IMAD.U32 R3, RZ, RZ, UR37 ;  /* 0x00000025ff037e24 */ /* 0x000fe2000f8e00ff */
[----:B------:R-:W-:-:S03]  /*2d60*/  MOV R2, UR5 ;  /* 0x0000000500027c02 */ /* 0x000fc60008000f00 */
[----:B------:R-:W-:Y:S01]  /*2d70*/  VIADD R3, R3, 0x150 ;  /* 0x0000015003037836 */ /* 0x000fe20000000000 */
[----:B-1----:R-:W-:-:S04]  /*2d80*/  SHF.L.U32 R5, R5, 0x1f, RZ ;  /* 0x0000001f05057819 */ /* 0x002fc800000006ff */
[----:B------:R-:W1:Y:S02]  /*2d90*/  SYNCS.PHASECHK.TRANS64.TRYWAIT P0, [UR6+0x8], R5 ;  /* 0x00000805ff0075a7 */ /* 0x000e640008001106 */
[----:B-1----:R-:W-:Y:S05]  /*2da0*/  @P0 BRA `(.L_x_54) ;  /* 0x0000000000080947 */ /* 0x002fea0003800000 */
[----:B------:R-:W1:Y:S02]  /*2db0*/  SYNCS.PHASECHK.TRANS64.TRYWAIT P0, [UR6+0x8], R5 ;  /* 0x00000805ff0075a7 */ /* 0x000e640008001106 */
[----:B-1----:R-:W-:Y:S05]  /*2dc0*/  @!P0 BRA `(.L_x_55) ;  /* 0x0000006400048947 */ /* 0x002fea0003800000 */
.L_x_54:
[----:B-1----:R-:W-:Y:S01]  /*2dd0*/  HFMA2 R4, -RZ, RZ, 0, 5.9604644775390625e-08 ;  /* 0x00000001ff047431 */ /* 0x002fe200000001ff */
[----:B------:R-:W-:Y:S01]  /*2de0*/  UPRMT UR7, UR5, 0x654, UR8 ;  /* 0x0000065405077896 */ /* 0x000fe20008000008 */
[----:B------:R-:W-:Y:S01]  /*2df0*/  IMAD.MOV.U32 R6, RZ, RZ, 0xffff ;  /* 0x0000ffffff067424 */ /* 0x000fe200078e00ff */
[----:B------:R-:W-:Y:S01]  /*2e00*/  PRMT R2, R2, 0x654, R3 ;  /* 0x0000065402027816 */ /* 0x000fe20000000003 */
[----:B------:R-:W-:Y:S02]  /*2e10*/  IMAD.MOV.U32 R5, RZ, RZ, 0x4 ;  /* 0x00000004ff057424 */ /* 0x000fe400078e00ff */
[----:B------:R-:W-:Y:S01]  /*2e20*/  IMAD.SHL.U32 R8, R9, 0x20, RZ ;  /* 0x0000002009087824 */ /* 0x000fe200078e00ff */
[----:B------:R-:W-:Y:S02]  /*2e30*/  MOV R3, UR7 ;  /* 0x0000000700037c02 */ /* 0x000fe40008000f00 */
[-C--:B------:R-:W-:Y:S01]  /*2e40*/  SHF.L.U32 R7, R6, R9.reuse, RZ ;  /* 0x0000000906077219 */ /* 0x080fe200000006ff */
[----:B------:R1:W-:Y:S01]  /*2e50*/  SYNCS.ARRIVE.TRANS64.RED RZ, [UR7], R5 ;  /* 0x00000005ffff79a7 */ /* 0x0003e20008000407 */
[----:B------:R-:W-:Y:S01]  /*2e60*/  SHF.L.U32 R6, R4, R9, RZ ;  /* 0x0000000904067219 */ /* 0x000fe200000006ff */
[----:B------:R1:W-:Y:S04]  /*2e70*/  STS [UR37+0x150], R8 ;  /* 0x00015008ff007988 */ /* 0x0003e80008000825 */
[----:B------:R1:W-:Y:S04]  /*2e80*/  STAS [R2.64], R9 ;  /* 0x0000000902007dbd */ /* 0x0003e8000c0008ff */
[----:B------:R1:W-:Y:S04]  /*2e90*/  ATOMS.OR RZ, [UR6+0x14], R7 ;  /* 0x00001407ffff798c */ /* 0x0003e8000b000006 */
[----:B------:R1:W-:Y:S04]  /*2ea0*/  ATOMS.OR RZ, [UR6+0x18], R6 ;  /* 0x00001806ffff798c */ /* 0x0003e8000b000006 */
[----:B------:R1:W-:Y:S02]  /*2eb0*/  ATOMS.XOR RZ, [UR6+0x10], R4 ;  /* 0x00001004ffff798c */ /* 0x0003e4000b800006 */
.L_x_51:
[----:B------:R-:W-:Y:S05]  /*2ec0*/  BSYNC B0 ;  /* 0x0000000000007941 */ /* 0x000fea0003800000 */
.L_x_50:
[----:B------:R-:W-:Y:S05]  /*2ed0*/  BRA.U UP0, `(.L_x_56) ;  /* 0x00000001006c7547 */ /* 0x000fea000b800000 */
[----:B------:R-:W-:-:S03]  /*2ee0*/  UMOV UR7, 0xffffffff ;  /* 0xffffffff00077882 */ /* 0x000fc60000000000 */
[----:B------:R-:W-:Y:S05]  /*2ef0*/  BRA.DIV UR7, `(.L_x_57) ;  /* 0x0000006207d07947 */ /* 0x000fea000b800000 */
[----:B------:R-:W-:-:S13]  /*2f00*/  ELECT P6, URZ, PT ;  /* 0x0000000000ff782f */ /* 0x000fda00038c0000 */
.L_x_162:
[----:B------:R-:W-:Y:S05]  /*2f10*/  @!P6 BRA `(.L_x_56) ;  /* 0x00000000005ce947 */ /* 0x000fea0003800000 */
[----:B-1----:R-:W1:Y:S02]  /*2f20*/  LDS R3, [UR6+0x10] ;  /* 0x00001006ff037984 */ /* 0x002e640008000800 */
[----:B-1----:R-:W-:-:S04]  /*2f30*/  SHF.L.U32 R3, R3, 0x1f, RZ ;  /* 0x0000001f03037819 */ /* 0x002fc800000006ff */
[----:B------:R-:W1:Y:S02]  /*2f40*/  SYNCS.PHASECHK.TRANS64.TRYWAIT P0, [UR6+0x8], R3 ;  /* 0x00000803ff0075a7 */ /* 0x000e640008001106 */
[----:B-1----:R-:W-:Y:S05]  /*2f50*/  @P0 BRA `(.L_x_58) ;  /* 0x0000000000080947 */ /* 0x002fea0003800000 */
[----:B------:R-:W1:Y:S02]  /*2f60*/  SYNCS.PHASECHK.TRANS64.TRYWAIT P0, [UR6+0x8], R3 ;  /* 0x00000803ff0075a7 */ /* 0x000e640008001106 */
[----:B-1----:R-:W-:Y:S05]  /*2f70*/  @!P0 BRA `(.L_x_59) ;  /* 0x0000006000d08947 */ /* 0x002fea0003800000 */
.L_x_58:
[----:B------:R-:W2:Y:S01]  /*2f80*/  LDS R5, [UR37+0x150] ;  /* 0x00015025ff057984 */ /* 0x000ea20008000800 */
[----:B-1----:R-:W-:Y:S02]  /*2f90*/  HFMA2 R2, -RZ, RZ, 0, 5.9604644775390625e-08 ;  /* 0x00000001ff027431 */ /* 0x002fe400000001ff */
[----:B------:R-:W-:Y:S01]  /*2fa0*/  IMAD.MOV.U32 R3, RZ, RZ, 0xffff ;  /* 0x0000ffffff037424 */ /* 0x000fe200078e00ff */
[----:B------:R-:W-:Y:S01]  /*2fb0*/  UPRMT UR7, UR5, 0x654, UR8 ;  /* 0x0000065405077896 */ /* 0x000fe20008000008 */
[----:B--2---:R-:W-:-:S03]  /*2fc0*/  IMAD.SHL.U32 R4, R5, 0x20, RZ ;  /* 0x0000002005047824 */ /* 0x004fc600078e00ff */
[-C--:B------:R-:W-:Y:S02]  /*2fd0*/  SHF.L.U32 R3, R3, R5.reuse, RZ ;  /* 0x0000000503037219 */ /* 0x080fe400000006ff */
[----:B------:R-:W-:Y:S01]  /*2fe0*/  SHF.L.U32 R5, R2, R5, RZ ;  /* 0x0000000502057219 */ /* 0x000fe200000006ff */
[----:B------:R2:W-:Y:S04]  /*2ff0*/  STS [UR37+0x150], R4 ;  /* 0x00015004ff007988 */ /* 0x0005e80008000825 */
[----:B------:R2:W-:Y:S04]  /*3000*/  ATOMS.OR RZ, [UR6+0x14], R3 ;  /* 0x00001403ffff798c */ /* 0x0005e8000b000006 */
[----:B------:R2:W-:Y:S01]  /*3010*/  ATOMS.OR RZ, [UR6+0x18], R5 ;  /* 0x00001805ffff798c */ /* 0x0005e2000b000006 */
[----:B------:R-:W-:Y:S03]  /*3020*/  SYNCS.ARRIVE.TRANS64.RED.A1T0 RZ, [UR7], RZ ;  /* 0x000000ffffff79a7 */ /* 0x000fe60008100407 */
[----:B------:R2:W-:Y:S01]  /*3030*/  ATOMS.XOR RZ, [UR6+0x10], R2 ;  /* 0x00001002ffff798c */ /* 0x0005e2000b800006 */
[----:B------:R-:W-:Y:S05]  /*3040*/  BRA `(.L_x_56) ;  /* 0x0000000000107947 */ /* 0x000fea0003800000 */
.L_x_49:
[----:B------:R-:W-:-:S05]  /*3050*/  MOV R2, 0xffffffff ;  /* 0xffffffff00027802 */ /* 0x000fca0000000f00 */
[----:B------:R1:W-:Y:S02]  /*3060*/  STS [UR37+0x150], R2 ;  /* 0x00015002ff007988 */ /* 0x0003e40008000825 */
[----:B-1----:R-:W-:Y:S02]  /*3070*/  MOV R2, 0x3090 ;  /* 0x0000309000027802 */ /* 0x002fe40000000f00 */
[----:B-----5:R-:W-:Y:S05]  /*3080*/  CALL.REL.NOINC `($__internal_1_$__cuda_sm10x_tcgen05_guardrail_trap_phase_invalid_during_alloc) ;  /* 0x0000006800747944 */ /* 0x020fea0003c00000 */
.L_x_56:
[----:B------:R-:W-:Y:S05]  /*3090*/  WARPSYNC.ALL ;  /* 0x0000000000007948 */ /* 0x000fea0003800000 */
[----:B------:R-:W3:Y:S01]  /*30a0*/  S2UR UR6, SR_CgaCtaId ;  /* 0x00000000000679c3 */ /* 0x000ee20000008800 */
[----:B------:R-:W-:Y:S01]  /*30b0*/  UMOV UR7, 0x400 ;  /* 0x0000040000077882 */ /* 0x000fe20000000000 */
[----:B------:R-:W-:-:S06]  /*30c0*/  NOP ;  /* 0x0000000000007918 */ /* 0x000fcc0000000000 */
[----:B------:R-:W-:Y:S06]  /*30d0*/  BAR.ARV 0x6, 0xa0 ;  /* 0x0182800000007b1d */ /* 0x000fec0000002000 */
[----:B------:R-:W-:Y:S01]  /*30e0*/  LOP3.LUT R10, R10, 0xffff, RZ, 0xc0, !PT ;  /* 0x0000ffff0a0a7812 */ /* 0x000fe200078ec0ff */
[----:B------:R-:W-:Y:S01]  /*30f0*/  UISETP.LT.AND UP0, UPT, UR15, 0x1, UPT ;  /* 0x000000010f00788c */ /* 0x000fe2000bf01270 */
[----:B------:R-:W-:Y:S01]  /*3100*/  LOP3.LUT R0, R0, 0xffff, RZ, 0xc0, !PT ;  /* 0x0000ffff00007812 */ /* 0x000fe200078ec0ff */
[----:B-1----:R-:W-:Y:S01]  /*3110*/  IMAD.MOV.U32 R9, RZ, RZ, 0x1 ;  /* 0x00000001ff097424 */ /* 0x002fe200078e00ff */
[----:B------:R-:W-:Y:S01]  /*3120*/  R2UR UR11, R10 ;  /* 0x000000000a0b72ca */ /* 0x000fe200000e0000 */
[----:B------:R-:W-:Y:S01]  /*3130*/  USEL UR12, UR15, 0x1, !UP0 ;  /* 0x000000010f0c7887 */ /* 0x000fe2000c000000 */
[----:B------:R-:W-:Y:S01]  /*3140*/  R2UR UR10, R0 ;  /* 0x00000000000a72ca */ /* 0x000fe200000e0000 */
[----:B------:R-:W-:Y:S01]  /*3150*/  IMAD.MOV.U32 R8, RZ, RZ, RZ ;  /* 0x000000ffff087224 */ /* 0x000fe200078e00ff */
[----:B------:R-:W-:Y:S01]  /*3160*/  UMOV UR22, URZ ;  /* 0x000000ff00167c82 */ /* 0x000fe20008000000 */
[----:B------:R-:W-:Y:S01]  /*3170*/  UMOV UR21, URZ ;  /* 0x000000ff00157c82 */ /* 0x000fe20008000000 */
[----:B---3--:R-:W-:-:S02]  /*3180*/  ULEA UR6, UR6, UR7, 0x18 ;  /* 0x0000000706067291 */ /* 0x008fc4000f8ec0ff */
[----:B------:R-:W-:Y:S02]  /*3190*/  UIADD3 UR12, UPT, UPT, -UR12, URZ, URZ ;  /* 0x000000ff0c0c7290 */ /* 0x000fe4000fffe1ff */
[----:B------:R-:W-:Y:S02]  /*31a0*/  UIADD3 UR13, UPT, UPT, UR6, 0x8400, URZ ;  /* 0x00008400060d7890 */ /* 0x000fe4000fffe0ff */
[----:B------:R-:W-:Y:S02]  /*31b0*/  UIADD3 UR14, UPT, UPT, UR6, 0x24400, URZ ;  /* 0x00024400060e7890 */ /* 0x000fe4000fffe0ff */
[----:B------:R-:W-:Y:S01]  /*31c0*/  UIADD3 UR16, UPT, UPT, UR6, 0x32400, URZ ;  /* 0x0003240006107890 */ /* 0x000fe2000fffe0ff */
[----:B--2---:R-:W1:Y:S01]  /*31d0*/  LDS R2, [UR6+0x150] ;  /* 0x00015006ff027984 */ /* 0x004e620008000800 */
[----:B------:R-:W-:Y:S02]  /*31e0*/  USHF.R.U32.HI UR13, URZ, 0x4, UR13 ;  /* 0x00000004ff0d7899 */ /* 0x000fe4000801160d */
[----:B------:R-:W-:-:S02]  /*31f0*/  USHF.R.U32.HI UR14, URZ, 0x4, UR14 ;  /* 0x00000004ff0e7899 */ /* 0x000fc4000801160e */
[----:B------:R-:W-:Y:S02]  /*3200*/  USHF.R.U32.HI UR16, URZ, 0x4, UR16 ;  /* 0x00000004ff107899 */ /* 0x000fe40008011610 */
[----:B------:R-:W-:Y:S02]  /*3210*/  ULOP3.LUT UR13, UR13, 0x3fff, URZ, 0xc0, !UPT ;  /* 0x00003fff0d0d7892 */ /* 0x000fe4000f8ec0ff */
[----:B------:R-:W-:Y:S02]  /*3220*/  ULOP3.LUT UR14, UR14, 0x3fff, URZ, 0xc0, !UPT ;  /* 0x00003fff0e0e7892 */ /* 0x000fe4000f8ec0ff */
[----:B------:R-:W-:Y:S02]  /*3230*/  ULOP3.LUT UR16, UR16, 0x3fff, URZ, 0xc0, !UPT ;  /* 0x00003fff10107892 */ /* 0x000fe4000f8ec0ff */
[----:B------:R-:W-:Y:S02]  /*3240*/  ULOP3.LUT UR13, UR13, 0x10000, URZ, 0xfc, !UPT ;  /* 0x000100000d0d7892 */ /* 0x000fe4000f8efcff */
[----:B------:R-:W-:-:S02]  /*3250*/  ULOP3.LUT UR14, UR14, 0x10000, URZ, 0xfc, !UPT ;  /* 0x000100000e0e7892 */ /* 0x000fc4000f8efcff */
[----:B------:R-:W-:Y:S02]  /*3260*/  ULOP3.LUT UR16, UR16, 0x10000, URZ, 0xfc, !UPT ;  /* 0x0001000010107892 */ /* 0x000fe4000f8efcff */
[----:B------:R-:W-:Y:S01]  /*3270*/  UISETP.NE.AND UP3, UPT, UR4, URZ, UPT ;  /* 0x000000ff0400728c */ /* 0x000fe2000bf65270 */
[----:B-1----:R-:W-:Y:S01]  /*3280*/  R2UR UR23, R2 ;  /* 0x00000000021772ca */ /* 0x002fe200000e0000 */
[----:B------:R-:W-:-:S05]  /*3290*/  IMAD.MOV.U32 R2, RZ, RZ, 0x1010 ;  /* 0x00001010ff027424 */ /* 0x000fca00078e00ff */
[C---:B------:R-:W-:Y:S02]  /*32a0*/  R2UR UR9, R2.reuse ;  /* 0x00000000020972ca */ /* 0x040fe400000e0000 */
[C---:B------:R-:W-:Y:S02]  /*32b0*/  R2UR UR8, R2.reuse ;  /* 0x00000000020872ca */ /* 0x040fe400000e0000 */
[----:B------:R-:W-:Y:S02]  /*32c0*/  R2UR UR7, R2 ;  /* 0x00000000020772ca */ /* 0x000fe400000e0000 */
[----:B------:R-:W-:Y:S01]  /*32d0*/  CS2R R2, SRZ ;  /* 0x0000000000027805 */ /* 0x000fe2000001ff00 */
[----:B------:R-:W-:Y:S02]  /*32e0*/  ULOP3.LUT UR19, UR23, 0x1, URZ, 0xc0, !UPT ;  /* 0x0000000117137892 */ /* 0x000fe4000f8ec0ff */
[----:B------:R-:W-:Y:S02]  /*32f0*/  UIADD3 UR28, UPT, UPT, UR23, 0x81, URZ ;  /* 0x00000081171c7890 */ /* 0x000fe4000fffe0ff */
[----:B------:R-:W-:-:S02]  /*3300*/  UIADD3 UR24, UPT, UPT, UR23, 0x83, URZ ;  /* 0x0000008317187890 */ /* 0x000fc4000fffe0ff */
[----:B------:R-:W-:Y:S02]  /*3310*/  ULOP3.LUT UR19, UR19, 0x494, URZ, 0xfc, !UPT ;  /* 0x0000049413137892 */ /* 0x000fe4000f8efcff */
[----:B------:R-:W-:Y:S02]  /*3320*/  ULOP3.LUT UR18, UR28, 0x1, URZ, 0xc0, !UPT ;  /* 0x000000011c127892 */ /* 0x000fe4000f8ec0ff */
[----:B------:R-:W-:Y:S02]  /*3330*/  ULOP3.LUT UR17, UR24, 0x1, URZ, 0xc0, !UPT ;  /* 0x0000000118117892 */ /* 0x000fe4000f8ec0ff */
[----:B------:R-:W-:Y:S02]  /*3340*/  UPRMT UR31, UR19, 0x5410, UR9 ;  /* 0x00005410131f7896 */ /* 0x000fe40008000009 */
[----:B------:R-:W-:Y:S02]  /*3350*/  UIADD3 UR30, UPT, UPT, UR23, 0x80, URZ ;  /* 0x00000080171e7890 */ /* 0x000fe4000fffe0ff */
[----:B------:R-:W-:-:S02]  /*3360*/  ULOP3.LUT UR26, UR23, 0xfffffffe, URZ, 0xc0, !UPT ;  /* 0xfffffffe171a7892 */ /* 0x000fc4000f8ec0ff */
[----:B------:R-:W-:Y:S02]  /*3370*/  ULOP3.LUT UR18, UR18, 0x494, URZ, 0xfc, !UPT ;  /* 0x0000049412127892 */ /* 0x000fe4000f8efcff */
[----:B------:R-:W-:Y:S02]  /*3380*/  ULOP3.LUT UR17, UR17, 0x494, URZ, 0xfc, !UPT ;  /* 0x0000049411117892 */ /* 0x000fe4000f8efcff */
[----:B------:R-:W-:Y:S02]  /*3390*/  ULOP3.LUT UR30, UR30, 0xfffffffe, URZ, 0xc0, !UPT ;  /* 0xfffffffe1e1e7892 */ /* 0x000fe4000f8ec0ff */
[----:B------:R-:W-:Y:S02]  /*33a0*/  ULOP3.LUT UR28, UR28, 0xfffffffe, URZ, 0xc0, !UPT ;  /* 0xfffffffe1c1c7892 */ /* 0x000fe4000f8ec0ff */
[----:B------:R-:W-:Y:S02]  /*33b0*/  UIADD3 UR26, UPT, UPT, UR26, 0x82, URZ ;  /* 0x000000821a1a7890 */ /* 0x000fe4000fffe0ff */
[----:B------:R-:W-:-:S02]  /*33c0*/  ULOP3.LUT UR24, UR24, 0xfffffffe, URZ, 0xc0, !UPT ;  /* 0xfffffffe18187892 */ /* 0x000fc4000f8ec0ff */
[----:B------:R-:W-:Y:S02]  /*33d0*/  UPRMT UR29, UR18, 0x5410, UR8 ;  /* 0x00005410121d7896 */ /* 0x000fe40008000008 */
[----:B------:R-:W-:Y:S01]  /*33e0*/  UPRMT UR25, UR17, 0x5410, UR7 ;  /* 0x0000541011197896 */ /* 0x000fe20008000007 */
[----:B------:R-:W-:-:S11]  /*33f0*/  UMOV UR27, UR31 ;  /* 0x0000001f001b7c82 */ /* 0x000fd60008000000 */
.L_x_67:
[C---:B------:R-:W-:Y:S02]  /*3400*/  LEA R0, R8.reuse, UR6, 0x3 ;  /* 0x0000000608007c11 */ /* 0x040fe4000f8e18ff */
[----:B------:R-:W-:Y:S02]  /*3410*/  SHF.L.U32 R5, R3, 0x1f, RZ ;  /* 0x0000001f03057819 */ /* 0x000fe400000006ff */
[----:B------:R-:W-:Y:S02]  /*3420*/  LEA R4, R8, UR6, 0x4 ;  /* 0x0000000608047c11 */ /* 0x000fe4000f8e20ff */
[----:B------:R-:W1:Y:S02]  /*3430*/  SYNCS.PHASECHK.TRANS64.TRYWAIT P0, [R0+URZ+0xc0], R5 ;  /* 0x0000c005000075a7 */ /* 0x000e6400080011ff */
[----:B-1-34-:R-:W-:Y:S05]  /*3440*/  @!P0 BRA `(.L_x_60) ;  /* 0x0000005c00b48947 */ /* 0x01afea0003800000 */
.L_x_163:
[----:B-1----:R-:W1:Y:S01]  /*3450*/  LDS.128 R4, [R4+0x130] ;  /* 0x0001300004047984 */ /* 0x002e620000000c00 */
[----:B------:R-:W-:Y:S02]  /*3460*/  VIADD R0, R0, 0xd0 ;  /* 0x000000d000007836 */ /* 0x000fe40000000000 */
        /* <DEDUP_REMOVED lines=9> */
[----:B-1----:R-:W-:Y:S01]  /*3500*/  LOP3.LUT P1, RZ, R6, 0x1, RZ, 0xc0, !PT ;  /* 0x0000000106ff7812 */ /* 0x002fe2000782c0ff */
[----:B--2---:R-:W-:-:S12]  /*3510*/  BRA.U UP3, `(.L_x_61) ;  /* 0x0000000503107547 */ /* 0x004fd8000b800000 */
[----:B------:R-:W1:Y:S01]  /*3520*/  LDCU UR7, c[0x0][0x38c] ;  /* 0x00007180ff0777ac */ /* 0x000e620008000800 */
[----:B------:R-:W-:Y:S02]  /*3530*/  PLOP3.LUT P2, PT, PT, PT, PT, 0x80, 0x8 ;  /* 0x000000000008781c */ /* 0x000fe40003f4f070 */
[----:B------:R-:W-:Y:S01]  /*3540*/  SHF.L.U32 R5, R9, 0x1f, RZ ;  /* 0x0000001f09057819 */ /* 0x000fe200000006ff */
[----:B------:R-:W-:Y:S02]  /*3550*/  ULEA UR8, UR22, UR6, 0x3 ;  /* 0x0000000616087291 */ /* 0x000fe4000f8e18ff */
[----:B------:R-:W-:Y:S02]  /*3560*/  ULEA UR9, UR22, UR23, 0x6 ;  /* 0x0000001716097291 */ /* 0x000fe4000f8e30ff */
[----:B-1----:R-:W-:-:S06]  /*3570*/  UISETP.GE.AND UP0, UPT, UR7, 0x1, UPT ;  /* 0x000000010700788c */ /* 0x002fcc000bf06270 */
[----:B------:R-:W-:-:S05]  /*3580*/  PLOP3.LUT P0, PT, PT, PT, UP0, 0x80, 0x8 ;  /* 0x000000000008781c */ /* 0x000fca0003f0f008 */
[----:B------:R-:W-:-:S08]  /*3590*/  @UP0 ULEA UR7, UR21, UR6, 0x3 ;  /* 0x0000000615070291 */ /* 0x000fd0000f8e18ff */
[----:B------:R-:W-:-:S04]  /*35a0*/  @P0 SHF.L.U32 R0, R2, 0x1f, RZ ;  /* 0x0000001f02000819 */ /* 0x000fc800000006ff */
[----:B------:R1:W2:Y:S01]  /*35b0*/  @P0 SYNCS.PHASECHK.TRANS64.TRYWAIT P2, [UR7], R0 ;  /* 0x00000000ff0005a7 */ /* 0x0002a20008041107 */
[----:B------:R-:W3:Y:S02]  /*35c0*/  SYNCS.PHASECHK.TRANS64.TRYWAIT P0, [UR8+0xf0], R5 ;  /* 0x0000f005ff0075a7 */ /* 0x000ee40008001108 */
[----:B-123--:R-:W-:Y:S05]  /*35d0*/  @!P0 BRA `(.L_x_62) ;  /* 0x0000005c00648947 */ /* 0x00efea0003800000 */
.L_x_165:
[----:B------:R-:W-:Y:S05]  /*35e0*/  BRA.U !UP0, `(.L_x_63) ;  /* 0x0000000108d07547 */ /* 0x000fea000b800000 */
[----:B------:R-:W-:Y:S01]  /*35f0*/  UMOV UR20, URZ ;  /* 0x000000ff00147c82 */ /* 0x000fe20008000000 */
[----:B------:R-:W-:Y:S01]  /*3600*/  UMOV UR19, UR12 ;  /* 0x0000000c00137c82 */ /* 0x000fe20008000000 */
[----:B------:R-:W-:Y:S01]  /*3610*/  UMOV UR18, UR15 ;  /* 0x0000000f00127c82 */ /* 0x000fe20008000000 */
[----:B------:R-:W-:-:S05]  /*3620*/  UMOV UR17, UR21 ;  /* 0x0000001500117c82 */ /* 0x000fca0008000000 */
.L_x_66:
[----:B------:R-:W-:Y:S02]  /*3630*/  UIADD3 UR19, UPT, UPT, UR19, 0x1, URZ ;  /* 0x0000000113137890 */ /* 0x000fe4000fffe0ff */
[----:B--2---:R-:W-:Y:S02]  /*3640*/  ULEA UR7, UR17, UR6, 0x3 ;  /* 0x0000000611077291 */ /* 0x004fe4000f8e18ff */
[----:B------:R-:W-:Y:S01]  /*3650*/  UISETP.NE.AND UP0, UPT, UR19, URZ, UPT ;  /* 0x000000ff1300728c */ /* 0x000fe2000bf05270 */
[----:B---3--:R-:W-:Y:S10]  /*3660*/  @P2 BRA `(.L_x_64) ;  /* 0x00000000000c2947 */ /* 0x008ff40003800000 */
[----:B-1----:R-:W-:Y:S04]  /*3670*/  SHF.L.U32 R5, R2, 0x1f, RZ ;  /* 0x0000001f02057819 */ /* 0x002fe800000006ff */
[----:B------:R-:W1:Y:S02]  /*3680*/  SYNCS.PHASECHK.TRANS64.TRYWAIT P0, [UR7], R5 ;  /* 0x00000005ff0075a7 */ /* 0x000e640008001107 */
[----:B-1----:R-:W-:Y:S05]  /*3690*/  @!P0 BRA `(.L_x_65) ;  /* 0x0000005c004c8947 */ /* 0x002fea0003800000 */
.L_x_64:
[----:B------:R-:W-:Y:S01]  /*36a0*/  UISETP.NE.AND UP1, UPT, UR18, 0x1, UPT ;  /* 0x000000011200788c */ /* 0x000fe2000bf25270 */
[----:B------:R-:W-:Y:S01]  /*36b0*/  PLOP3.LUT P2, PT, PT, PT, PT, 0x80, 0x8 ;  /* 0x000000000008781c */ /* 0x000fe20003f4f070 */
[----:B------:R-:W-:Y:S02]  /*36c0*/  UIADD3 UR21, UPT, UPT, UR17, 0x1, URZ ;  /* 0x0000000111157890 */ /* 0x000fe4000fffe0ff */
[----:B------:R-:W-:Y:S02]  /*36d0*/  ULEA UR34, UR17, UR14, 0x9 ;  /* 0x0000000e11227291 */ /* 0x000fe4000f8e48ff */
[----:B------:R-:W-:Y:S01]  /*36e0*/  UISETP.NE.AND UP2, UPT, UR21, 0x7, UPT ;  /* 0x000000071500788c */ /* 0x000fe2000bf45270 */
[----:B------:R-:W-:Y:S01]  /*36f0*/  PLOP3.LUT P0, PT, PT, PT, UP1, 0x80, 0x8 ;  /* 0x000000000008781c */ /* 0x000fe20003f0f018 */
[----:B------:R-:W-:Y:S02]  /*3700*/  ULEA UR36, UR17, UR16, 0x7 ;  /* 0x0000001011247291 */ /* 0x000fe4000f8e38ff */
[----:B------:R-:W-:Y:S02]  /*3710*/  USEL UR33, URZ, 0x1, UP2 ;  /* 0x00000001ff217887 */ /* 0x000fe40009000000 */
[----:B------:R-:W-:Y:S02]  /*3720*/  USEL UR21, UR21, URZ, UP2 ;  /* 0x000000ff15157287 */ /* 0x000fe40009000000 */
[----:B------:R-:W-:Y:S02]  /*3730*/  UIADD3 UR48, UPT, UPT, UR34, 0x4, URZ ;  /* 0x0000000422307890 */ /* 0x000fe4000fffe0ff */
[----:B------:R-:W-:Y:S01]  /*3740*/  @UP1 ULEA UR32, UR21, UR6, 0x3 ;  /* 0x0000000615201291 */ /* 0x000fe2000f8e18ff */
[----:B------:R-:W-:Y:S01]  /*3750*/  LOP3.LUT R2, R2, UR33, RZ, 0x3c, !PT ;  /* 0x0000002102027c12 */ /* 0x000fe2000f8e3cff */
[----:B------:R-:W-:Y:S02]  /*3760*/  UISETP.NE.U32.AND UP1, UPT, UR20, URZ, UPT ;  /* 0x000000ff1400728c */ /* 0x000fe4000bf25070 */
[----:B------:R-:W-:Y:S01]  /*3770*/  UIADD3 UR44, UPT, UPT, UR34, 0x100, URZ ;  /* 0x00000100222c7890 */ /* 0x000fe2000fffe0ff */
[----:B-1----:R-:W-:Y:S01]  /*3780*/  @P0 SHF.L.U32 R0, R2, 0x1f, RZ ;  /* 0x0000001f02000819 */ /* 0x002fe200000006ff */
[----:B------:R-:W-:Y:S02]  /*3790*/  UIADD3 UR40, UPT, UPT, UR34, 0x104, URZ ;  /* 0x0000010422287890 */ /* 0x000fe4000fffe0ff */
[----:B------:R-:W-:Y:S01]  /*37a0*/  UIADD3 UR7, UPT, UPT, UR7, 0x38, URZ ;  /* 0x0000003807077890 */ /* 0x000fe2000fffe0ff */
[----:B------:R2:W3:Y:S01]  /*37b0*/  @P0 SYNCS.PHASECHK.TRANS64.TRYWAIT P2, [UR32], R0 ;  /* 0x00000000ff0005a7 */ /* 0x0004e20008041120 */
[----:B------:R-:W-:Y:S02]  /*37c0*/  ULEA UR32, UR17, UR13, 0xa ;  /* 0x0000000d11207291 */ /* 0x000fe4000f8e50ff */
[----:B------:R-:W-:Y:S02]  /*37d0*/  UIADD3 UR18, UPT, UPT, UR18, -0x1, URZ ;  /* 0xffffffff12127890 */ /* 0x000fe4000fffe0ff */
[----:B------:R-:W-:Y:S02]  /*37e0*/  UIADD3 UR46, UPT, UPT, UR32, 0x2, URZ ;  /* 0x00000002202e7890 */ /* 0x000fe4000fffe0ff */
[----:B------:R-:W-:Y:S02]  /*37f0*/  UIADD3 UR42, UPT, UPT, UR32, 0x4, URZ ;  /* 0x00000004202a7890 */ /* 0x000fe4000fffe0ff */
[----:B------:R-:W-:Y:S01]  /*3800*/  UIADD3 UR38, UPT, UPT, UR32, 0x6, URZ ;  /* 0x0000000620267890 */ /* 0x000fe2000fffe0ff */
[----:B------:R-:W-:Y:S01]  /*3810*/  UMOV UR37, 0x4008 ;  /* 0x0000400800257882 */ /* 0x000fe20000000000 */
[----:B------:R-:W-:Y:S01]  /*3820*/  UMOV UR35, 0x40004040 ;  /* 0x4000404000237882 */ /* 0x000fe20000000000 */
[----:B------:R2:W-:Y:S01]  /*3830*/  UTCCP.T.S.2CTA.128dp128bit tmem[UR23+0x80], gdesc[UR36] ;  /* 0x00008024170079e7 */ /* 0x0005e20008380000 */
[----:B------:R-:W-:Y:S01]  /*3840*/  UMOV UR33, 0x40004040 ;  /* 0x4000404000217882 */ /* 0x000fe20000000000 */
[----:B------:R-:W-:Y:S01]  /*3850*/  UMOV UR49, 0x40004040 ;  /* 0x4000404000317882 */ /* 0x000fe20000000000 */
[----:B------:R2:W-:Y:S01]  /*3860*/  UTCHMMA.2CTA gdesc[UR32], gdesc[UR34], tmem[UR9], tmem[UR30], idesc[UR31], UP1 ;  /* 0x00ff1e22200075ea */ /* 0x0005e20008a00009 */
[----:B------:R-:W-:Y:S01]  /*3870*/  UMOV UR47, 0x40004040 ;  /* 0x40004040002f7882 */ /* 0x000fe20000000000 */
[----:B------:R-:W-:Y:S01]  /*3880*/  UMOV UR45, 0x40004040 ;  /* 0x40004040002d7882 */ /* 0x000fe20000000000 */
[----:B------:R2:W-:Y:S01]  /*3890*/  UTCHMMA.2CTA gdesc[UR46], gdesc[UR48], tmem[UR9], tmem[UR28], idesc[UR29], UPT ;  /* 0x00ff1c302e0075ea */ /* 0x0005e2000ba00009 */
[----:B------:R-:W-:Y:S01]  /*38a0*/  UMOV UR43, 0x40004040 ;  /* 0x40004040002b7882 */ /* 0x000fe20000000000 */
[----:B------:R-:W-:Y:S01]  /*38b0*/  UMOV UR41, 0x40004040 ;  /* 0x4000404000297882 */ /* 0x000fe20000000000 */
[----:B------:R2:W-:Y:S01]  /*38c0*/  UTCHMMA.2CTA gdesc[UR42], gdesc[UR44], tmem[UR9], tmem[UR26], idesc[UR27], UPT ;  /* 0x00ff1a2c2a0075ea */ /* 0x0005e2000ba00009 */
[----:B------:R-:W-:Y:S01]  /*38d0*/  UMOV UR39, 0x40004040 ;  /* 0x4000404000277882 */ /* 0x000fe20000000000 */
[----:B------:R-:W-:Y:S01]  /*38e0*/  UMOV UR20, 0x1 ;  /* 0x0000000100147882 */ /* 0x000fe20000000000 */
[----:B------:R2:W-:Y:S01]  /*38f0*/  UTCHMMA.2CTA gdesc[UR38], gdesc[UR40], tmem[UR9], tmem[UR24], idesc[UR25], UPT ;  /* 0x00ff1828260075ea */ /* 0x0005e2000ba00009 */
[----:B------:R2:W-:Y:S01]  /*3900*/  UTCBAR.2CTA.MULTICAST [UR7], URZ, UR11 ;  /* 0x000000ff070073e9 */ /* 0x0005e2000820080b */
[----:B------:R-:W-:Y:S01]  /*3910*/  UMOV UR17, UR21 ;  /* 0x0000001500117c82 */ /* 0x000fe20008000000 */
[----:B------:R-:W-:Y:S05]  /*3920*/  BRA.U UP0, `(.L_x_66) ;  /* 0xfffffffd00407547 */ /* 0x000fea000b83ffff */
.L_x_63:
[----:B------:R-:W-:-:S09]  /*3930*/  UIADD3 UR8, UPT, UPT, UR8, 0xe0, URZ ;  /* 0x000000e008087890 */ /* 0x000fd2000fffe0ff */
[----:B------:R4:W-:Y:S01]  /*3940*/  UTCBAR.2CTA.MULTICAST [UR8], URZ, UR10 ;  /* 0x000000ff080073e9 */ /* 0x0009e2000820080a */
[----:B------:R-:W-:Y:S02]  /*3950*/  NOP ;  /* 0x0000000000007918 */ /* 0x000fe40000000000 */
.L_x_61:
[----:B------:R-:W-:Y:S01]  /*3960*/  UIADD3 UR22, UPT, UPT, UR22, 0x1, URZ ;  /* 0x0000000116167890 */ /* 0x000fe2000fffe0ff */
[----:B------:R-:W-:-:S03]  /*3970*/  ISETP.NE.AND P0, PT, R8, 0x2, PT ;  /* 0x000000020800780c */ /* 0x000fc60003f05270 */
[----:B------:R-:W-:Y:S01]  /*3980*/  UISETP.NE.AND UP0, UPT, UR22, 0x2, UPT ;  /* 0x000000021600788c */ /* 0x000fe2000bf05270 */
[----:B-12---:R-:W-:Y:S02]  /*3990*/  SEL R0, RZ, 0x1, P0 ;  /* 0x00000001ff007807 */ /* 0x006fe40000000000 */
[----:B------:R-:W-:Y:S01]  /*39a0*/  SEL R8, R8, RZ, P0 ;  /* 0x000000ff08087207 */ /* 0x000fe20000000000 */
[----:B------:R-:W-:Y:S01]  /*39b0*/  USEL UR7, URZ, 0x1, UP0 ;  /* 0x00000001ff077887 */ /* 0x000fe20008000000 */
[----:B------:R-:W-:Y:S01]  /*39c0*/  LOP3.LUT R3, R3, R0, RZ, 0x3c, !PT ;  /* 0x0000000003037212 */ /* 0x000fe200078e3cff */
[----:B------:R-:W-:-:S04]  /*39d0*/  USEL UR22, UR22, URZ, UP0 ;  /* 0x000000ff16167287 */ /* 0x000fc80008000000 */
[----:B------:R-:W-:Y:S01]  /*39e0*/  LOP3.LUT R9, R9, UR7, RZ, 0x3c, !PT ;  /* 0x0000000709097c12 */ /* 0x000fe2000f8e3cff */
[----:B------:R-:W-:Y:S07]  /*39f0*/  @P1 BRA `(.L_x_67) ;  /* 0xfffffff800801947 */ /* 0x000fee000383ffff */
[----:B------:R-:W1:Y:S01]  /*3a00*/  S2UR UR7, SR_CgaCtaId ;  /* 0x00000000000779c3 */ /* 0x000e620000008800 */
[----:B------:R-:W-:Y:S01]  /*3a10*/  ELECT P0, URZ, PT ;  /* 0x0000000000ff782f */ /* 0x000fe20003800000 */
[----:B------:R-:W-:Y:S01]  /*3a20*/  HFMA2 R0, -RZ, RZ, 0, 5.9604644775390625e-08 ;  /* 0x00000001ff007431 */ /* 0x000fe200000001ff */
[----:B----4-:R-:W-:-:S05]  /*3a30*/  UMOV UR8, 0x40 ;  /* 0x0000004000087882 */ /* 0x010fca0000000000 */
[----:B------:R-:W-:Y:S01]  /*3a40*/  UVIRTCOUNT.DEALLOC.SMPOOL 0x80 ;  /* 0x000000800000784c */ /* 0x000fe20000000000 */
[----:B------:R-:W-:Y:S02]  /*3a50*/  UISETP.NE.AND UP0, UPT, UR4, URZ, UPT ;  /* 0x000000ff0400728c */ /* 0x000fe4000bf05270 */
[----:B-1----:R-:W-:-:S09]  /*3a60*/  ULEA UR7, UR7, UR8, 0x18 ;  /* 0x0000000807077291 */ /* 0x002fd2000f8ec0ff */
[----:B------:R1:W-:Y:S01]  /*3a70*/  @P0 STS.U8 [UR7+0x1c], R0 ;  /* 0x00001c00ff000988 */ /* 0x0003e20008000007 */
[----:B------:R-:W-:Y:S05]  /*3a80*/  BRA.U UP0, `(.L_x_68) ;  /* 0x0000000100587547 */ /* 0x000fea000b800000 */
[----:B------:R-:W-:Y:S01]  /*3a90*/  UIADD3 UR8, UPT, UPT, UR6, 0xf0, URZ ;  /* 0x000000f006087890 */ /* 0x000fe2000fffe0ff */
[----:B------:R-:W-:-:S03]  /*3aa0*/  SHF.L.U32 R3, R9, 0x1f, RZ ;  /* 0x0000001f09037819 */ /* 0x000fc600000006ff */
[----:B------:R-:W-:-:S09]  /*3ab0*/  ULEA UR4, UR22, UR8, 0x3 ;  /* 0x0000000816047291 */ /* 0x000fd2000f8e18ff */
[----:B------:R-:W2:Y:S02]  /*3ac0*/  SYNCS.PHASECHK.TRANS64.TRYWAIT P0, [UR4], R3 ;  /* 0x00000003ff0075a7 */ /* 0x000ea40008001104 */
[----:B--2---:R-:W-:Y:S05]  /*3ad0*/  @!P0 BRA `(.L_x_69) ;  /* 0x0000005800548947 */ /* 0x004fea0003800000 */
.L_x_168:
[----:B------:R-:W-:-:S04]  /*3ae0*/  UIADD3 UR9, UPT, UPT, UR22, 0x1, URZ ;  /* 0x0000000116097890 */ /* 0x000fc8000fffe0ff */
[----:B------:R-:W-:-:S04]  /*3af0*/  UISETP.NE.AND UP1, UPT, UR9, 0x2, UPT ;  /* 0x000000020900788c */ /* 0x000fc8000bf25270 */
[----:B------:R-:W-:Y:S02]  /*3b00*/  USEL UR4, URZ, 0x1, UP1 ;  /* 0x00000001ff047887 */ /* 0x000fe40008800000 */
[----:B------:R-:W-:-:S04]  /*3b10*/  USEL UR9, UR9, URZ, UP1 ;  /* 0x000000ff09097287 */ /* 0x000fc80008800000 */
[----:B------:R-:W-:Y:S01]  /*3b20*/  ULEA UR9, UR9, UR8, 0x3 ;  /* 0x0000000809097291 */ /* 0x000fe2000f8e18ff */
[----:B-1----:R-:W-:-:S04]  /*3b30*/  LOP3.LUT R3, R9, UR4, RZ, 0x3c, !PT ;  /* 0x0000000409037c12 */ /* 0x002fc8000f8e3cff */
[----:B------:R-:W-:Y:S01]  /*3b40*/  SHF.L.U32 R3, R3, 0x1f, RZ ;  /* 0x0000001f03037819 */ /* 0x000fe200000006ff */
[----:B------:R-:W-:-:S04]  /*3b50*/  IMAD.U32 R0, RZ, RZ, UR9 ;  /* 0x00000009ff007e24 */ /* 0x000fc8000f8e00ff */
[----:B------:R1:W2:Y:S03]  /*3b60*/  SYNCS.PHASECHK.TRANS64.TRYWAIT P0, [R0+URZ], R3 ;  /* 0x00000003000075a7 */ /* 0x0002a600080011ff */
[----:B--2---:R-:W-:Y:S05]  /*3b70*/  @!P0 NANOSLEEP.SYNCS 0x989680 ;  /* 0x009896800000895d */ /* 0x004fea0003900000 */
[----:B------:R-:W2:Y:S02]  /*3b80*/  @!P0 SYNCS.PHASECHK.TRANS64 P0, [R0+URZ], R3 ;  /* 0x00000003000085a7 */ /* 0x000ea400080010ff */
[----:B--2---:R-:W-:Y:S05]  /*3b90*/  @P0 BRA `(.L_x_70) ;  /* 0x0000000000200947 */ /* 0x004fea0003800000 */
.L_x_71:
[----:B--2---:R2:W4:Y:S02]  /*3ba0*/  SYNCS.PHASECHK.TRANS64.TRYWAIT P0, [R0+URZ], R3 ;  /* 0x00000003000075a7 */ /* 0x00452400080011ff */
[----:B----4-:R-:W-:Y:S05]  /*3bb0*/  @!P0 NANOSLEEP.SYNCS 0x989680 ;  /* 0x009896800000895d */ /* 0x010fea0003900000 */
[----:B------:R-:W4:Y:S02]  /*3bc0*/  @!P0 SYNCS.PHASECHK.TRANS64 P0, [R0+URZ], R3 ;  /* 0x00000003000085a7 */ /* 0x000f2400080010ff */
[----:B----4-:R-:W-:Y:S05]  /*3bd0*/  @!P0 BRA `(.L_x_71) ;  /* 0xfffffffc00f08947 */ /* 0x010fea000383ffff */
[----:B------:R-:W-:Y:S05]  /*3be0*/  BRA `(.L_x_70) ;  /* 0x00000000000c7947 */ /* 0x000fea0003800000 */
.L_x_68:
[----:B------:R-:W-:-:S04]  /*3bf0*/  UIADD3 UR4, UPT, UPT, UR6, 0x120, URZ ;  /* 0x0000012006047890 */ /* 0x000fc8000fffe0ff */
[----:B------:R-:W-:-:S09]  /*3c00*/  UPRMT UR4, UR5, 0x654, UR4 ;  /* 0x0000065405047896 */ /* 0x000fd20008000004 */
[----:B------:R-:W-:Y:S03]  /*3c10*/  SYNCS.ARRIVE.TRANS64.RED.A1T0 RZ, [UR4], RZ ;  /* 0x000000ffffff79a7 */ /* 0x000fe60008100404 */
.L_x_70:
[----:B-12---:R-:W-:Y:S01]  /*3c20*/  SHF.L.U32 R3, RZ, 0x1f, RZ ;  /* 0x0000001fff037819 */ /* 0x006fe200000006ff */
[----:B------:R-:W-:Y:S01]  /*3c30*/  UIADD3 UR4, UPT, UPT, UR6, 0x120, URZ ;  /* 0x0000012006047890 */ /* 0x000fe2000fffe0ff */
[----:B------:R-:W-:Y:S02]  /*3c40*/  PLOP3.LUT P0, PT, PT, PT, UP0, 0x80, 0x8 ;  /* 0x000000000008781c */ /* 0x000fe40003f0f008 */
[----:B------:R-:W1:Y:S02]  /*3c50*/  SYNCS.PHASECHK.TRANS64.TRYWAIT P1, [UR6+0x120], R3 ;  /* 0x00012003ff0075a7 */ /* 0x000e640008021106 */
[----:B-1----:R-:W-:Y:S09]  /*3c60*/  @!P1 BRA `(.L_x_72) ;  /* 0x0000005800089947 */ /* 0x002ff20003800000 */
.L_x_170:
[----:B------:R-:W-:Y:S02]  /*3c70*/  @!UP0 UPRMT UR4, UR5, 0x654, UR4 ;  /* 0x0000065405048896 */ /* 0x000fe40008000004 */
[----:B------:R-:W-:Y:S01]  /*3c80*/  ULOP3.LUT UR5, UR23, 0xffff, URZ, 0xc0, !UPT ;  /* 0x0000ffff17057892 */ /* 0x000fe2000f8ec0ff */
[----:B------:R-:W-:-:S03]  /*3c90*/  UMOV UR8, 0xffff ;  /* 0x0000ffff00087882 */ /* 0x000fc60000000000 */
[----:B------:R-:W-:-:S03]  /*3ca0*/  USHF.R.U32.HI UR5, URZ, 0x5, UR5 ;  /* 0x00000005ff057899 */ /* 0x000fc60008011605 */
[----:B------:R-:W-:Y:S01]  /*3cb0*/  @!P0 SYNCS.ARRIVE.TRANS64.RED.A1T0 RZ, [UR4], RZ ;  /* 0x000000ffffff89a7 */ /* 0x000fe20008100404 */
[----:B------:R-:W-:Y:S01]  /*3cc0*/  NOP ;  /* 0x0000000000007918 */ /* 0x000fe20000000000 */
[----:B-1----:R-:W1:Y:S01]  /*3cd0*/  LDS R0, [UR7+0x14] ;  /* 0x00001407ff007984 */ /* 0x002e620008000800 */
[----:B------:R-:W-:Y:S01]  /*3ce0*/  USHF.L.U32 UR8, UR8, UR5, URZ ;  /* 0x0000000508087299 */ /* 0x000fe200080006ff */
[----:B------:R-:W-:Y:S02]  /*3cf0*/  UMOV UR4, 0x1 ;  /* 0x0000000100047882 */ /* 0x000fe40000000000 */
[----:B------:R-:W-:-:S03]  /*3d00*/  USHF.L.U32 UR4, UR4, UR5, URZ ;  /* 0x0000000504047299 */ /* 0x000fc600080006ff */
[----:B-1----:R-:W-:-:S04]  /*3d10*/  LOP3.LUT R0, R0, UR8, RZ, 0xc0, !PT ;  /* 0x0000000800007c12 */ /* 0x002fc8000f8ec0ff */
[----:B------:R-:W-:-:S13]  /*3d20*/  ISETP.NE.AND P0, PT, R0, UR8, PT ;  /* 0x0000000800007c0c */ /* 0x000fda000bf05270 */
[----:B------:R-:W-:Y:S05]  /*3d30*/  @P0 BRA `(.L_x_73) ;  /* 0x0000000000580947 */ /* 0x000fea0003800000 */
[----:B------:R-:W1:Y:S02]  /*3d40*/  LDS R0, [UR7+0x18] ;  /* 0x00001807ff007984 */ /* 0x000e640008000800 */
[----:B-1----:R-:W-:-:S04]  /*3d50*/  LOP3.LUT R0, R0, UR4, RZ, 0xc0, !PT ;  /* 0x0000000400007c12 */ /* 0x002fc8000f8ec0ff */
[----:B------:R-:W-:-:S13]  /*3d60*/  ISETP.NE.AND P0, PT, R0, UR4, PT ;  /* 0x0000000400007c0c */ /* 0x000fda000bf05270 */
[----:B------:R-:W-:Y:S05]  /*3d70*/  @P0 BRA `(.L_x_74) ;  /* 0x00000000003c0947 */ /* 0x000fea0003800000 */
[----:B------:R-:W1:Y:S01]  /*3d80*/  S2R R2, SR_LANEID ;  /* 0x0000000000027919 */ /* 0x000e620000000000 */
[----:B------:R-:W-:Y:S01]  /*3d90*/  ULOP3.LUT UR8, URZ, UR8, URZ, 0x33, !UPT ;  /* 0x00000008ff087292 */ /* 0x000fe2000f8e33ff */
[----:B------:R-:W-:Y:S01]  /*3da0*/  LOP3.LUT R4, RZ, UR4, RZ, 0x33, !PT ;  /* 0x00000004ff047c12 */ /* 0x000fe2000f8e33ff */
[----:B------:R-:W-:Y:S02]  /*3db0*/  VOTEU.ANY UR6, UPT, PT ;  /* 0x0000000000067886 */ /* 0x000fe400038e0100 */
[----:B------:R-:W-:Y:S01]  /*3dc0*/  UFLO.U32 UR6, UR6 ;  /* 0x00000006000672bd */ /* 0x000fe200080e0000 */
[----:B------:R-:W2:Y:S01]  /*3dd0*/  REDUX UR4, R4 ;  /* 0x00000000040473c4 */ /* 0x000ea20000000000 */
[----:B------:R-:W-:-:S06]  /*3de0*/  IMAD.U32 R0, RZ, RZ, UR8 ;  /* 0x00000008ff007e24 */ /* 0x000fcc000f8e00ff */
[----:B------:R4:W-:Y:S01]  /*3df0*/  UTCATOMSWS.AND URZ, UR8 ;  /* 0x0000000800ff79e3 */ /* 0x0009e20008000000 */
[----:B------:R-:W3:Y:S01]  /*3e00*/  REDUX UR5, R0 ;  /* 0x00000000000573c4 */ /* 0x000ee20000000000 */
[----:B-1----:R-:W-:Y:S01]  /*3e10*/  ISETP.EQ.U32.AND P0, PT, R2, UR6, PT ;  /* 0x0000000602007c0c */ /* 0x002fe2000bf02070 */
[----:B--2---:R-:W-:Y:S01]  /*3e20*/  IMAD.U32 R2, RZ, RZ, UR4 ;  /* 0x00000004ff027e24 */ /* 0x004fe2000f8e00ff */
[----:B---3--:R-:W-:-:S11]  /*3e30*/  MOV R3, UR5 ;  /* 0x0000000500037c02 */ /* 0x008fd60008000f00 */
[----:B------:R4:W-:Y:S04]  /*3e40*/  @P0 ATOMS.AND RZ, [UR7+0x14], R3 ;  /* 0x00001403ffff098c */ /* 0x0009e8000a800007 */
[----:B------:R4:W-:Y:S01]  /*3e50*/  @P0 ATOMS.AND RZ, [UR7+0x18], R2 ;  /* 0x00001802ffff098c */ /* 0x0009e2000a800007 */
[----:B------:R-:W-:Y:S05]  /*3e60*/  BRA `(.L_x_75) ;  /* 0x0000000000147947 */ /* 0x000fea0003800000 */
.L_x_74:
[----:B------:R-:W-:Y:S02]  /*3e70*/  MOV R2, 0x3e90 ;  /* 0x00003e9000027802 */ /* 0x000fe40000000f00 */
[----:B---3-5:R-:W-:Y:S05]  /*3e80*/  CALL.REL.NOINC `($__internal_0_$__cuda_sm10x_tcgen05_guardrail_trap_col_being_dealloced_not_returned_by_alloc) ;  /* 0x0000005800e87944 */ /* 0x028fea0003c00000 */
[----:B------:R-:W-:Y:S05]  /*3e90*/  BRA `(.L_x_75) ;  /* 0x0000000000087947 */ /* 0x000fea0003800000 */
.L_x_73:
[----:B------:R-:W-:Y:S02]  /*3ea0*/  MOV R2, 0x3ec0 ;  /* 0x00003ec000027802 */ /* 0x000fe40000000f00 */
[----:B---3-5:R-:W-:Y:S05]  /*3eb0*/  CALL.REL.NOINC `($__internal_2_$__cuda_sm10x_tcgen05_guardrail_trap_unallocated_columns_being_dealloced) ;  /* 0x0000005800f47944 */ /* 0x028fea0003c00000 */
.L_x_75:
[----:B------:R-:W-:Y:S01]  /*3ec0*/  NOP ;  /* 0x0000000000007918 */ /* 0x000fe20000000000 */
[----:B----4-:R-:W-:Y:S05]  /*3ed0*/  EXIT ;  /* 0x000000000000794d */ /* 0x010fea0003800000 */
.L_x_48:
[----:B------:R-:W-:-:S09]  /*3ee0*/  UISETP.NE.OR UP5, UPT, UR10, 0x3, !UP5 ;  /* 0x000000030a00788c */ /* 0x000fd2000efa5670 */
[----:B------:R-:W-:Y:S05]  /*3ef0*/  BRA.U UP5, `(.L_x_76) ;  /* 0x0000001505607547 */ /* 0x000fea000b800000 */
[----:B------:R-:W1:Y:S01]  /*3f00*/  LDCU.64 UR6, c[0x0][0xa88] ;  /* 0x00015100ff0677ac */ /* 0x000e620008000a00 */
[----:B------:R-:W2:Y:S01]  /*3f10*/  LDC R0, c[0x0][0xd30] ;  /* 0x00034c00ff007b82 */ /* 0x000ea20000000800 */
[----:B------:R-:W-:Y:S02]  /*3f20*/  HFMA2 R31, -RZ, RZ, 0, 0 ;  /* 0x00000000ff1f7431 */ /* 0x000fe400000001ff */
[----:B------:R-:W-:Y:S01]  /*3f30*/  IMAD.MOV.U32 R33, RZ, RZ, 0x1 ;  /* 0x00000001ff217424 */ /* 0x000fe200078e00ff */
[----:B------:R-:W3:Y:S01]  /*3f40*/  LDCU.64 UR4, c[0x0][0xa90] ;  /* 0x00015200ff0477ac */ /* 0x000ee20008000a00 */
[----:B-----5:R-:W-:Y:S01]  /*3f50*/  IMAD.MOV.U32 R32, RZ, RZ, RZ ;  /* 0x000000ffff207224 */ /* 0x020fe200078e00ff */
[----:B------:R-:W-:Y:S01]  /*3f60*/  MOV R29, 0x2000 ;  /* 0x00002000001d7802 */ /* 0x000fe20000000f00 */
[----:B------:R-:W-:Y:S01]  /*3f70*/  UISETP.NE.AND UP2, UPT, UR10, 0x2, UPT ;  /* 0x000000020a00788c */ /* 0x000fe2000bf45270 */
[----:B------:R-:W4:Y:S01]  /*3f80*/  LDC R23, c[0x0][0x370] ;  /* 0x0000dc00ff177b82 */ /* 0x000f220000000800 */
[----:B------:R-:W-:-:S02]  /*3f90*/  UPLOP3.LUT UP1, UPT, UPT, UPT, UPT, 0x40, 0x4 ;  /* 0x000000000004789c */ /* 0x000fc40003f2e870 */
[----:B------:R-:W-:-:S05]  /*3fa0*/  USEL UR13, URZ, 0x1, UP2 ;  /* 0x00000001ff0d7887 */ /* 0x000fca0009000000 */
[----:B------:R-:W4:Y:S01]  /*3fb0*/  LDC R8, c[0x0][0xd0c] ;  /* 0x00034300ff087b82 */ /* 0x000f220000000800 */
[----:B-1----:R-:W-:-:S03]  /*3fc0*/  UISETP.NE.U32.AND UP5, UPT, UR6, URZ, UPT ;  /* 0x000000ff0600728c */ /* 0x002fc6000bfa5070 */
[----:B------:R-:W-:Y:S01]  /*3fd0*/  UMOV UR6, 0x400 ;  /* 0x0000040000067882 */ /* 0x000fe20000000000 */
[----:B------:R-:W-:Y:S02]  /*3fe0*/  UISETP.NE.AND.EX UP5, UPT, UR7, URZ, UPT, UP5 ;  /* 0x000000ff0700728c */ /* 0x000fe4000bfa5350 */
[----:B------:R-:W-:Y:S01]  /*3ff0*/  ULEA UR6, UR37, UR6, 0x18 ;  /* 0x0000000625067291 */ /* 0x000fe2000f8ec0ff */
[----:B------:R-:W1:Y:S01]  /*4000*/  LDC R22, c[0x0][0xd20] ;  /* 0x00034800ff167b82 */ /* 0x000e620000000800 */
[----:B---3--:R-:W-:Y:S01]  /*4010*/  UISETP.NE.U32.AND UP6, UPT, UR4, URZ, UPT ;  /* 0x000000ff0400728c */ /* 0x008fe2000bfc5070 */
[----:B--2---:R-:W-:Y:S01]  /*4020*/  ISETP.NE.AND P1, PT, R0, 0x1, PT ;  /* 0x000000010000780c */ /* 0x004fe20003f25270 */
[----:B------:R-:W-:Y:S02]  /*4030*/  UIADD3 UR7, UPT, UPT, UR6, 0x88, URZ ;  /* 0x0000008806077890 */ /* 0x000fe4000fffe0ff */
[----:B------:R-:W-:Y:S02]  /*4040*/  UIADD3 UR57, UPT, UPT, UR6, 0x70, URZ ;  /* 0x0000007006397890 */ /* 0x000fe4000fffe0ff */
[----:B------:R-:W-:Y:S01]  /*4050*/  UIADD3 UR49, UPT, UPT, UR6, 0x78, URZ ;  /* 0x0000007806317890 */ /* 0x000fe2000fffe0ff */
[----:B------:R-:W2:Y:S01]  /*4060*/  LDC.64 R36, c[0x0][0x348] ;  /* 0x0000d200ff247b82 */ /* 0x000ea20000000a00 */
[----:B------:R-:W-:-:S02]  /*4070*/  UIADD3 UR41, UPT, UPT, UR6, 0x80, URZ ;  /* 0x0000008006297890 */ /* 0x000fc4000fffe0ff */
[----:B------:R-:W-:Y:S02]  /*4080*/  UPRMT UR7, UR37, 0x654, UR7 ;  /* 0x0000065425077896 */ /* 0x000fe40008000007 */
[----:B------:R-:W-:-:S03]  /*4090*/  UISETP.NE.AND.EX UP6, UPT, UR5, URZ, UPT, UP6 ;  /* 0x000000ff0500728c */ /* 0x000fc6000bfc5360 */
[----:B------:R-:W3:Y:S08]  /*40a0*/  LDC.64 R18, c[0x0][0xd10] ;  /* 0x00034400ff127b82 */ /* 0x000ef00000000a00 */
[----:B------:R-:W1:Y:S08]  /*40b0*/  LDC.64 R6, c[0x0][0xd18] ;  /* 0x00034600ff067b82 */ /* 0x000e700000000a00 */
[----:B------:R-:W1:Y:S08]  /*40c0*/  LDC.64 R4, c[0x0][0xd28] ;  /* 0x00034a00ff047b82 */ /* 0x000e700000000a00 */
[----:B----4-:R-:W1:Y:S02]  /*40d0*/  LDC R28, c[0x0][0x374] ;  /* 0x0000dd00ff1c7b82 */ /* 0x010e640000000800 */
.L_x_87:
[C---:B------:R-:W-:Y:S02]  /*40e0*/  LEA R0, R32.reuse, UR6, 0x3 ;  /* 0x0000000620007c11 */ /* 0x040fe4000f8e18ff */
[----:B------:R-:W-:Y:S02]  /*40f0*/  SHF.L.U32 R3, R31, 0x1f, RZ ;  /* 0x0000001f1f037819 */ /* 0x000fe400000006ff */
[----:B------:R-:W-:Y:S02]  /*4100*/  LEA R24, R32, UR6, 0x4 ;  /* 0x0000000620187c11 */ /* 0x000fe4000f8e20ff */
[----:B----4-:R-:W4:Y:S02]  /*4110*/  SYNCS.PHASECHK.TRANS64.TRYWAIT P0, [R0+URZ+0xc0], R3 ;  /* 0x0000c003000075a7 */ /* 0x010f2400080011ff */
[----:B----4-:R-:W-:Y:S05]  /*4120*/  @!P0 BRA `(.L_x_77) ;  /* 0x0000005000f08947 */ /* 0x010fea0003800000 */
.L_x_171:
[----:B------:R-:W-:Y:S01]  /*4130*/  ISETP.GE.AND P0, PT, R2, 0x1, PT ;  /* 0x000000010200780c */ /* 0x000fe20003f06270 */
[----:B------:R-:W5:Y:S01]  /*4140*/  LDS.128 R24, [R24+0x130] ;  /* 0x0001300018187984 */ /* 0x000f620000000c00 */
[----:B----4-:R-:W-:Y:S01]  /*4150*/  VIADD R0, R0, 0xd0 ;  /* 0x000000d000007836 */ /* 0x010fe20000000000 */
[----:B------:R-:W-:Y:S01]  /*4160*/  @!PT LDS RZ, [RZ] ;  /* 0x00000000fffff984 */ /* 0x000fe20000000800 */
[----:B------:R-:W-:Y:S01]  /*4170*/  @!PT LDS RZ, [RZ] ;  /* 0x00000000fffff984 */ /* 0x000fe20000000800 */
[----:B------:R-:W-:Y:S01]  /*4180*/  @!PT LDS RZ, [RZ] ;  /* 0x00000000fffff984 */ /* 0x000fe20000000800 */
[----:B------:R-:W-:Y:S01]  /*4190*/  @!PT LDS RZ, [RZ] ;  /* 0x00000000fffff984 */ /* 0x000fe20000000800 */
[----:B------:R4:W-:Y:S06]  /*41a0*/  MEMBAR.ALL.CTA ;  /* 0x0000000000007992 */ /* 0x0009ec0000008000 */
[----:B----4-:R-:W4:Y:S01]  /*41b0*/  FENCE.VIEW.ASYNC.S ;  /* 0x00000000000073c6 */ /* 0x010f220000000000 */
[----:B------:R-:W-:Y:S04]  /*41c0*/  PRMT R0, RZ, 0x654, R0 ;  /* 0x00000654ff007816 */ /* 0x000fe80000000000 */
[----:B----4-:R4:W-:Y:S01]  /*41d0*/  SYNCS.ARRIVE.TRANS64.RED.A1T0 RZ, [R0+URZ], RZ ;  /* 0x000000ff00ff79a7 */ /* 0x0109e200081004ff */
[----:B-----5:R-:W-:Y:S11]  /*41e0*/  LOP3.LUT P3, RZ, R26, 0x1, RZ, 0xc0, !PT ;  /* 0x000000011aff7812 */ /* 0x020ff6000786c0ff */
[----:B------:R-:W-:Y:S02]  /*41f0*/  @!UPT UIADD3 URZ, UPT, UPT, URZ, URZ, URZ ;  /* 0x000000fffffff290 */ /* 0x000fe4000fffe0ff */
[----:B------:R-:W-:Y:S02]  /*4200*/  @P3 MOV R13, R24 ;  /* 0x00000018000d3202 */ /* 0x000fe40000000f00 */
[----:B------:R-:W-:Y:S01]  /*4210*/  @P3 LOP3.LUT R10, R25, 0xffff, RZ, 0xc0, !PT ;  /* 0x0000ffff190a3812 */ /* 0x000fe200078ec0ff */
[----:B----4-:R-:W-:Y:S06]  /*4220*/  @!P0 BRA `(.L_x_78) ;  /* 0x0000000000a48947 */ /* 0x010fec0003800000 */
[----:B-1----:R-:W-:Y:S01]  /*4230*/  IMAD.HI.U32 R39, R28, R7, RZ ;  /* 0x000000071c277227 */ /* 0x002fe200078e00ff */
[----:B------:R-:W-:Y:S02]  /*4240*/  ISETP.NE.AND P0, PT, R6, 0x1, PT ;  /* 0x000000010600780c */ /* 0x000fe40003f05270 */
[----:B------:R-:W-:Y:S01]  /*4250*/  ISETP.NE.AND P2, PT, R2, 0x1, PT ;  /* 0x000000010200780c */ /* 0x000fe20003f45270 */
[----:B---3--:R-:W-:Y:S01]  /*4260*/  IMAD.HI.U32 R34, R23, R18, RZ ;  /* 0x0000001217227227 */ /* 0x008fe200078e00ff */
[----:B------:R-:W-:Y:S02]  /*4270*/  SHF.R.U32.HI R39, RZ, R22, R39 ;  /* 0x00000016ff277219 */ /* 0x000fe40000011627 */
[----:B------:R-:W-:Y:S01]  /*4280*/  ISETP.NE.AND P4, PT, R8, 0x1, PT ;  /* 0x000000010800780c */ /* 0x000fe20003f85270 */
[----:B------:R-:W-:Y:S01]  /*4290*/  IMAD.HI.U32 R38, R13, R18, RZ ;  /* 0x000000120d267227 */ /* 0x000fe200078e00ff */
[----:B------:R-:W-:Y:S02]  /*42a0*/  SHF.R.U32.HI R34, RZ, R19, R34 ;  /* 0x00000013ff227219 */ /* 0x000fe40000011622 */
[----:B------:R-:W-:Y:S01]  /*42b0*/  SEL R3, R28, R39, !P0 ;  /* 0x000000271c037207 */ /* 0x000fe20004000000 */
[C---:B------:R-:W-:Y:S01]  /*42c0*/  IMAD.HI.U32 R39, R10.reuse, R7, RZ ;  /* 0x000000070a277227 */ /* 0x040fe200078e00ff */
[----:B------:R-:W-:Y:S02]  /*42d0*/  SEL R11, R23, R34, !P4 ;  /* 0x00000022170b7207 */ /* 0x000fe40006000000 */
[----:B------:R-:W-:Y:S01]  /*42e0*/  SHF.R.U32.HI R38, RZ, R19, R38 ;  /* 0x00000013ff267219 */ /* 0x000fe20000011626 */
[----:B------:R-:W-:Y:S01]  /*42f0*/  IMAD.HI.U32 R40, R3, R4, RZ ;  /* 0x0000000403287227 */ /* 0x000fe200078e00ff */
[----:B------:R-:W-:Y:S03]  /*4300*/  SHF.R.U32.HI R39, RZ, R22, R39 ;  /* 0x00000016ff277219 */ /* 0x000fe60000011627 */
[----:B------:R-:W-:Y:S01]  /*4310*/  IMAD.HI.U32 R34, R11, R4, RZ ;  /* 0x000000040b227227 */ /* 0x000fe200078e00ff */
[----:B------:R-:W-:Y:S02]  /*4320*/  @P2 SHF.R.U32.HI R3, RZ, R5, R40 ;  /* 0x00000005ff032219 */ /* 0x000fe40000011628 */
[----:B------:R-:W-:Y:S02]  /*4330*/  SEL R9, R10, R39, !P0 ;  /* 0x000000270a097207 */ /* 0x000fe40004000000 */
[----:B------:R-:W-:Y:S01]  /*4340*/  @P2 SHF.R.U32.HI R11, RZ, R5, R34 ;  /* 0x00000005ff0b2219 */ /* 0x000fe20000011622 */
[C---:B------:R-:W-:Y:S01]  /*4350*/  IMAD R12, R2.reuse, R3, RZ ;  /* 0x00000003020c7224 */ /* 0x040fe200078e02ff */
[----:B------:R-:W-:Y:S01]  /*4360*/  SEL R3, R13, R38, !P4 ;  /* 0x000000260d037207 */ /* 0x000fe20006000000 */
[C---:B------:R-:W-:Y:S03]  /*4370*/  IMAD.HI.U32 R16, R9.reuse, R4, RZ ;  /* 0x0000000409107227 */ /* 0x040fe600078e00ff */
[----:B------:R-:W-:Y:S01]  /*4380*/  ISETP.GE.AND P0, PT, R9, R12, PT ;  /* 0x0000000c0900720c */ /* 0x000fe20003f06270 */
[C---:B------:R-:W-:Y:S01]  /*4390*/  IMAD R14, R2.reuse, R11, RZ ;  /* 0x0000000b020e7224 */ /* 0x040fe200078e02ff */
[----:B------:R-:W-:Y:S04]  /*43a0*/  SHF.R.U32.HI R16, RZ, R5, R16 ;  /* 0x00000005ff107219 */ /* 0x000fe80000011610 */
[----:B------:R-:W-:Y:S02]  /*43b0*/  ISETP.GE.OR P0, PT, R3, R14, P0 ;  /* 0x0000000e0300720c */ /* 0x000fe40000706670 */
[----:B------:R-:W-:Y:S05]  /*43c0*/  SEL R17, R9, R16, !P2 ;  /* 0x0000001009117207 */ /* 0x000fea0005000000 */
[----:B------:R-:W-:Y:S04]  /*43d0*/  IMAD.MOV R15, RZ, RZ, -R17 ;  /* 0x000000ffff0f7224 */ /* 0x000fe800078e0a11 */
[----:B------:R-:W-:Y:S02]  /*43e0*/  IMAD R15, R2, R15, R9 ;  /* 0x0000000f020f7224 */ /* 0x000fe400078e0209 */
[C---:B------:R-:W-:Y:S05]  /*43f0*/  @!P0 IMAD.HI.U32 R12, R3.reuse, R4, RZ ;  /* 0x00000004030c8227 */ /* 0x040fea00078e00ff */
[----:B------:R-:W-:Y:S04]  /*4400*/  @!P0 SHF.R.U32.HI R12, RZ, R5, R12 ;  /* 0x00000005ff0c8219 */ /* 0x000fe8000001160c */
[----:B------:R-:W-:Y:S01]  /*4410*/  @!P0 SEL R0, R3, R12, !P2 ;  /* 0x0000000c03008207 */ /* 0x000fe20005000000 */
[----:B------:R-:W-:Y:S03]  /*4420*/  IMAD.MOV R12, RZ, RZ, -R3 ;  /* 0x000000ffff0c7224 */ /* 0x000fe600078e0a03 */
[----:B------:R-:W-:Y:S01]  /*4430*/  @!P0 IADD3 R16, PT, PT, R17, -R0, RZ ;  /* 0x8000000011108210 */ /* 0x000fe20007ffe0ff */
[----:B------:R-:W-:Y:S01]  /*4440*/  @!P0 IMAD R0, R11, R15, R0 ;  /* 0x0000000f0b008224 */ /* 0x000fe200078e0200 */
[----:B------:R-:W-:Y:S01]  /*4450*/  IADD3 R11, PT, PT, -R9, RZ, RZ ;  /* 0x000000ff090b7210 */ /* 0x000fe20007ffe1ff */
[----:B------:R-:W-:Y:S02]  /*4460*/  IMAD R13, R8, R12, R13 ;  /* 0x0000000c080d7224 */ /* 0x000fe400078e020d */
[----:B------:R-:W-:Y:S02]  /*4470*/  @!P0 IMAD R9, R16, R2, R3 ;  /* 0x0000000210098224 */ /* 0x000fe400078e0203 */
[----:B------:R-:W-:Y:S02]  /*4480*/  @!P0 IMAD.MOV.U32 R3, RZ, RZ, R0 ;  /* 0x000000ffff038224 */ /* 0x000fe400078e0000 */
[----:B------:R-:W-:Y:S02]  /*4490*/  IMAD R10, R6, R11, R10 ;  /* 0x0000000b060a7224 */ /* 0x000fe400078e020a */
[----:B------:R-:W-:Y:S02]  /*44a0*/  IMAD R13, R3, R8, R13 ;  /* 0x00000008030d7224 */ /* 0x000fe400078e020d */
[----:B------:R-:W-:Y:S02]  /*44b0*/  IMAD R10, R9, R6, R10 ;  /* 0x00000006090a7224 */ /* 0x000fe400078e020a */
.L_x_78:
[----:B------:R-:W-:Y:S05]  /*44c0*/  BRA.U UP1, `(.L_x_79) ;  /* 0x0000000101107547 */ /* 0x000fea000b800000 */
[----:B------:R-:W-:Y:S04]  /*44d0*/  MOV R0, UR13 ;  /* 0x0000000d00007c02 */ /* 0x000fe80008000f00 */
[----:B------:R-:W-:Y:S04]  /*44e0*/  SHF.L.U32 R3, R0, 0x1f, RZ ;  /* 0x0000001f00037819 */ /* 0x000fe800000006ff */
[----:B------:R-:W4:Y:S02]  /*44f0*/  SYNCS.PHASECHK.TRANS64.TRYWAIT P0, [UR6+0xb8], R3 ;  /* 0x0000b803ff0075a7 */ /* 0x000f240008001106 */
[----:B----4-:R-:W-:Y:S05]  /*4500*/  @!P0 BRA `(.L_x_80) ;  /* 0x00000050000c8947 */ /* 0x010fea0003800000 */
.L_x_79:
[----:B------:R-:W-:Y:S02]  /*4510*/  R2UR UR59, R20 ;  /* 0x00000000143b72ca */ /* 0x000fe400000e0000 */
[----:B------:R-:W-:Y:S02]  /*4520*/  R2UR UR58, R21 ;  /* 0x00000000153a72ca */ /* 0x000fe400000e0000 */
[----:B------:R-:W-:Y:S02]  /*4530*/  ISETP.NE.U32.AND P2, PT, RZ, UR4, PT ;  /* 0x00000004ff007c0c */ /* 0x000fe4000bf45070 */
[----:B------:R-:W-:Y:S02]  /*4540*/  SHF.L.U32 R11, R33, 0x1f, RZ ;  /* 0x0000001f210b7819 */ /* 0x000fe400000006ff */
[----:B------:R-:W-:Y:S05]  /*4550*/  ISETP.NE.AND.EX P2, PT, RZ, UR5, PT, P2 ;  /* 0x00000005ff007c0c */ /* 0x000fea000bf45320 */
[----:B------:R-:W-:Y:S02]  /*4560*/  USHF.L.U32 UR59, UR59, 0x6, URZ ;  /* 0x000000063b3b7899 */ /* 0x000fe400080006ff */
[----:B------:R-:W-:Y:S01]  /*4570*/  USHF.L.U32 UR58, UR58, 0x7, URZ ;  /* 0x000000073a3a7899 */ /* 0x000fe200080006ff */
[----:B------:R-:W-:Y:S11]  /*4580*/  BRA.U !UP6, `(.L_x_81) ;  /* 0x000000010e347547 */ /* 0x000ff6000b800000 */
[----:B------:R-:W-:Y:S01]  /*4590*/  UPLOP3.LUT UP0, UPT, UPT, UPT, UP5, 0x80, 0x8 ;  /* 0x000000000008789c */ /* 0x000fe20003f0f050 */
[----:B----4-:R-:W-:Y:S02]  /*45a0*/  HFMA2 R0, -RZ, RZ, 0, 5.9604644775390625e-08 ;  /* 0x00000001ff007431 */ /* 0x010fe400000001ff */
[----:B------:R-:W-:Y:S03]  /*45b0*/  IMAD.MOV.U32 R59, RZ, RZ, 0x1 ;  /* 0x00000001ff3b7424 */ /* 0x000fe600078e00ff */
[----:B------:R-:W-:Y:S05]  /*45c0*/  PLOP3.LUT P0, PT, PT, PT, UP0, 0x80, 0x8 ;  /* 0x000000000008781c */ /* 0x000fea0003f0f008 */
[----:B------:R-:W4:Y:S01]  /*45d0*/  @UP0 LDCU.64 UR10, c[0x0][0xa88] ;  /* 0x00015100ff0a07ac */ /* 0x000f220008000a00 */
[----:B------:R-:W-:Y:S07]  /*45e0*/  @UP0 UIMAD UR8, UR36, UR4, URZ ;  /* 0x00000004240802a4 */ /* 0x000fee000f8e02ff */
[----:B------:R-:W-:Y:S01]  /*45f0*/  @!P0 PRMT R59, R0, 0x7610, R59 ;  /* 0x00007610003b8816 */ /* 0x000fe2000000003b */
[----:B----4-:R-:W-:Y:S03]  /*4600*/  @UP0 UIMAD.WIDE UR10, UR8, 0x4, UR10 ;  /* 0x00000004080a08a5 */ /* 0x010fe6000f8e020a */
[----:B------:R-:W4:Y:S03]  /*4610*/  @!UP0 LDCU UR8, c[0x0][0xa80] ;  /* 0x00015000ff0887ac */ /* 0x000f260008000800 */
[----:B------:R-:W-:Y:S01]  /*4620*/  IMAD.U32 R14, RZ, RZ, UR10 ;  /* 0x0000000aff0e7e24 */ /* 0x000fe2000f8e00ff */
[----:B------:R-:W-:Y:S05]  /*4630*/  MOV R15, UR11 ;  /* 0x0000000b000f7c02 */ /* 0x000fea0008000f00 */
[----:B------:R1:W5:Y:S02]  /*4640*/  @P0 LDG.E R35, desc[UR38][R14.64] ;  /* 0x000000260e230981 */ /* 0x000364000c1e1900 */
[----:B-1--4-:R-:W-:Y:S07]  /*4650*/  @!P0 IMAD.U32 R35, RZ, RZ, UR8 ;  /* 0x00000008ff238e24 */ /* 0x012fee000f8e00ff */
.L_x_81:
[----:B-----5:R-:W-:Y:S01]  /*4660*/  @!P2 FSETP.EQ.AND P0, PT, R35, RZ, PT ;  /* 0x000000ff2300a20b */ /* 0x020fe20003f02000 */
[----:B------:R-:W-:Y:S01]  /*4670*/  @!UPT UIADD3 URZ, UPT, UPT, URZ, URZ, URZ ;  /* 0x000000fffffff290 */ /* 0x000fe2000fffe0ff */
[----:B------:R-:W-:Y:S11]  /*4680*/  @!P2 BRA `(.L_x_82) ;  /* 0x000000000014a947 */ /* 0x000ff60003800000 */
[----:B------:R-:W-:Y:S02]  /*4690*/  LOP3.LUT P2, RZ, R59, 0xff, RZ, 0xc0, !PT ;  /* 0x000000ff3bff7812 */ /* 0x000fe4000784c0ff */
[----:B------:R-:W-:Y:S04]  /*46a0*/  PLOP3.LUT P0, PT, PT, PT, UP0, 0x80, 0x8 ;  /* 0x000000000008781c */ /* 0x000fe80003f0f008 */
[----:B------:R-:W-:Y:S07]  /*46b0*/  PLOP3.LUT P0, PT, P0, PT, PT, 0x8, 0x80 ;  /* 0x000000000080781c */ /* 0x000fee000070e170 */
[----:B------:R-:W-:Y:S11]  /*46c0*/  @P2 FSETP.EQ.AND P0, PT, R35, RZ, PT ;  /* 0x000000ff2300220b */ /* 0x000ff60003f02000 */
[----:B------:R-:W-:Y:S02]  /*46d0*/  @!UPT UIADD3 URZ, UPT, UPT, URZ, URZ, URZ ;  /* 0x000000fffffff290 */ /* 0x000fe4000fffe0ff */
.L_x_82:
[----:B------:R-:W5:Y:S01]  /*46e0*/  SYNCS.PHASECHK.TRANS64.TRYWAIT P2, [UR6+0x90], R11 ;  /* 0x0000900bff0075a7 */ /* 0x000f620008041106 */
[----:B------:R-:W-:Y:S04]  /*46f0*/  ELECT P4, URZ, PT ;  /* 0x0000000000ff782f */ /* 0x000fe80003880000 */
[----:B------:R-:W-:Y:S11]  /*4700*/  PLOP3.LUT P4, PT, P0, P4, PT, 0xf2, 0x2f ;  /* 0x00000000002f781c */ /* 0x000ff60000789e72 */
[----:B------:R-:W-:Y:S02]  /*4710*/  @!UPT UIADD3 URZ, UPT, UPT, URZ, URZ, URZ ;  /* 0x000000fffffff290 */ /* 0x000fe4000fffe0ff */
[----:B--2---:R-:W-:Y:S05]  /*4720*/  @!P4 IADD3 R9, P0, PT, R36, 0x780, RZ ;  /* 0x000007802409c810 */ /* 0x004fea0007f1e0ff */
[----:B----4-:R-:W-:Y:S01]  /*4730*/  @!P4 IMAD.X R3, RZ, RZ, R37, P0 ;  /* 0x000000ffff03c224 */ /* 0x010fe200000e0625 */
[----:B-----5:R-:W-:Y:S07]  /*4740*/  @!P2 BRA `(.L_x_83) ;  /* 0x0000004c0094a947 */ /* 0x020fee0003800000 */
.L_x_174:
[----:B------:R-:W-:Y:S01]  /*4750*/  @!P4 R2UR UR9, R9 ;  /* 0x000000000909c2ca */ /* 0x000fe200000e0000 */
[----:B------:R-:W-:Y:S01]  /*4760*/  VOTEU.ALL UP4, P4 ;  /* 0x0000000000ff7886 */ /* 0x000fe20002080000 */
[----:B------:R-:W-:Y:S01]  /*4770*/  @!P4 R2UR UR8, R3 ;  /* 0x000000000308c2ca */ /* 0x000fe200000e0000 */
[----:B------:R-:W-:Y:S01]  /*4780*/  VOTEU.ALL UP3, P4 ;  /* 0x0000000000ff7886 */ /* 0x000fe20002060000 */
[----:B------:R-:W-:Y:S01]  /*4790*/  UMOV UR14, 0x0 ;  /* 0x00000000000e7882 */ /* 0x000fe20000000000 */
[----:B------:R-:W-:Y:S01]  /*47a0*/  UMOV UR15, 0x10000000 ;  /* 0x10000000000f7882 */ /* 0x000fe20000000000 */
[----:B------:R-:W-:Y:S01]  /*47b0*/  @!UP4 UIADD3 UR56, UPT, UPT, UR6, 0x200, URZ ;  /* 0x000002000638c890 */ /* 0x000fe2000fffe0ff */
[----:B--2---:R-:W-:Y:S01]  /*47c0*/  @!P4 IMAD.MOV.U32 R0, RZ, RZ, 0x2000 ;  /* 0x00002000ff00c424 */ /* 0x004fe200078e00ff */
[----:B------:R-:W-:Y:S01]  /*47d0*/  UMOV UR60, UR36 ;  /* 0x00000024003c7c82 */ /* 0x000fe20008000000 */
[----:B------:R-:W-:Y:S01]  /*47e0*/  @!UP4 UIADD3 UR26, UPT, UPT, UR58, 0x20, URZ ;  /* 0x000000203a1ac890 */ /* 0x000fe2000fffe0ff */
[----:B------:R-:W-:Y:S01]  /*47f0*/  @!P4 IADD3 R9, P0, PT, R36, 0x780, RZ ;  /* 0x000007802409c810 */ /* 0x000fe20007f1e0ff */
[----:B------:R-:W-:Y:S02]  /*4800*/  @!UP4 UIADD3 UR24, UPT, UPT, UR6, 0xa00, URZ ;  /* 0x00000a000618c890 */ /* 0x000fe4000fffe0ff */
[----:B------:R-:W-:Y:S01]  /*4810*/  IMAD.U32 R14, RZ, RZ, UR9 ;  /* 0x00000009ff0e7e24 */ /* 0x000fe2000f8e00ff */
[----:B------:R-:W-:Y:S01]  /*4820*/  VOTEU.ALL UP2, P4 ;  /* 0x0000000000ff7886 */ /* 0x000fe20002040000 */
[----:B------:R-:W-:Y:S01]  /*4830*/  IMAD.U32 R15, RZ, RZ, UR8 ;  /* 0x00000008ff0f7e24 */ /* 0x000fe2000f8e00ff */
[----:B------:R-:W-:Y:S01]  /*4840*/  UMOV UR25, UR57 ;  /* 0x0000003900197c82 */ /* 0x000fe20008000000 */
[----:B------:R-:W-:Y:S01]  /*4850*/  UMOV UR27, UR59 ;  /* 0x0000003b001b7c82 */ /* 0x000fe20008000000 */
[----:B------:R-:W-:Y:S01]  /*4860*/  @!P4 R2UR UR22, R14 ;  /* 0x000000000e16c2ca */ /* 0x000fe200000e0000 */
[----:B------:R-:W-:Y:S01]  /*4870*/  UMOV UR28, UR36 ;  /* 0x00000024001c7c82 */ /* 0x000fe20008000000 */
[----:B------:R-:W-:Y:S01]  /*4880*/  @!P4 R2UR UR23, R15 ;  /* 0x000000000f17c2ca */ /* 0x000fe200000e0000 */
[----:B------:R-:W-:Y:S01]  /*4890*/  @!UP4 UIADD3 UR18, UPT, UPT, UR58, 0x40, URZ ;  /* 0x000000403a12c890 */ /* 0x000fe2000fffe0ff */
[----:B------:R-:W-:Y:S01]  /*48a0*/  @!P4 IMAD.X R3, RZ, RZ, R37, P0 ;  /* 0x000000ffff03c224 */ /* 0x000fe200000e0625 */
[----:B------:R-:W-:Y:S01]  /*48b0*/  @!UP4 UIADD3 UR16, UPT, UPT, UR6, 0x1200, URZ ;  /* 0x000012000610c890 */ /* 0x000fe2000fffe0ff */
[----:B------:R-:W-:Y:S01]  /*48c0*/  VOTEU.ALL UP1, P4 ;  /* 0x0000000000ff7886 */ /* 0x000fe20002020000 */
[----:B------:R-:W-:Y:S01]  /*48d0*/  UMOV UR17, UR57 ;  /* 0x0000003900117c82 */ /* 0x000fe20008000000 */
[----:B------:R-:W-:Y:S01]  /*48e0*/  UMOV UR19, UR59 ;  /* 0x0000003b00137c82 */ /* 0x000fe20008000000 */
[----:B------:R-:W-:Y:S01]  /*48f0*/  UMOV UR20, UR36 ;  /* 0x0000002400147c82 */ /* 0x000fe20008000000 */
[----:B------:R-:W-:Y:S02]  /*4900*/  @!UP4 UIADD3 UR10, UPT, UPT, UR58, 0x60, URZ ;  /* 0x000000603a0ac890 */ /* 0x000fe4000fffe0ff */
[----:B------:R-:W-:Y:S03]  /*4910*/  @!UP4 UIADD3 UR8, UPT, UPT, UR6, 0x1a00, URZ ;  /* 0x00001a000608c890 */ /* 0x000fe6000fffe0ff */
[----:B------:R2:W-:Y:S01]  /*4920*/  @!UP3 UTMALDG.3D [UR56], [UR22], desc[UR14] ;  /* 0x00000e381600b5b4 */ /* 0x0005e20008011000 */
[----:B------:R-:W-:Y:S01]  /*4930*/  UMOV UR9, UR57 ;  /* 0x0000003900097c82 */ /* 0x000fe20008000000 */
[----:B------:R-:W-:Y:S01]  /*4940*/  UMOV UR11, UR59 ;  /* 0x0000003b000b7c82 */ /* 0x000fe20008000000 */
[----:B------:R-:W-:Y:S01]  /*4950*/  UMOV UR12, UR36 ;  /* 0x00000024000c7c82 */ /* 0x000fe20008000000 */
[----:B------:R-:W-:Y:S01]  /*4960*/  UPRMT UR21, UR37, 0x654, UR57 ;  /* 0x0000065425157896 */ /* 0x000fe20008000039 */
[----:B------:R2:W-:Y:S01]  /*4970*/  @!UP2 UTMALDG.3D [UR24], [UR22], desc[UR14] ;  /* 0x00000e181600a5b4 */ /* 0x0005e20008011000 */
[----:B------:R-:W-:Y:S01]  /*4980*/  VOTEU.ALL UP2, P4 ;  /* 0x0000000000ff7886 */ /* 0x000fe20002040000 */
[----:B------:R2:W-:Y:S04]  /*4990*/  @!UP1 UTMALDG.3D [UR16], [UR22], desc[UR14] ;  /* 0x00000e10160095b4 */ /* 0x0005e80008011000 */
[----:B------:R2:W-:Y:S01]  /*49a0*/  @!UP2 UTMALDG.3D [UR8], [UR22], desc[UR14] ;  /* 0x00000e081600a5b4 */ /* 0x0005e20008011000 */
[----:B------:R2:W-:Y:S01]  /*49b0*/  @!P4 SYNCS.ARRIVE.TRANS64.RED.A0TR RZ, [UR6+0x70], R0 ;  /* 0x00007000ffffc9a7 */ /* 0x0005e20008300406 */
[----:B------:R-:W-:Y:S01]  /*49c0*/  SYNCS.ARRIVE.TRANS64.RED.A1T0 RZ, [UR21], RZ ;  /* 0x000000ffffff79a7 */ /* 0x000fe20008100415 */
[----:B------:R-:W4:Y:S02]  /*49d0*/  SYNCS.PHASECHK.TRANS64.TRYWAIT P2, [UR6+0x98], R11 ;  /* 0x0000980bff0075a7 */ /* 0x000f240008041106 */
[----:B--2-4-:R-:W-:Y:S05]  /*49e0*/  @!P2 BRA `(.L_x_84) ;  /* 0x0000004c0004a947 */ /* 0x014fea0003800000 */
.L_x_176:
        /* <DEDUP_REMOVED lines=8> */
[----:B------:R-:W-:Y:S01]  /*4a70*/  @!UP4 UIADD3 UR48, UPT, UPT, UR6, 0x2200, URZ ;  /* 0x000022000630c890 */ /* 0x000fe2000fffe0ff */
[----:B------:R-:W-:Y:S01]  /*4a80*/  @!P4 IADD3 R21, P0, PT, R36, 0x780, RZ ;  /* 0x000007802415c810 */ /* 0x000fe20007f1e0ff */
[----:B------:R-:W-:Y:S01]  /*4a90*/  UMOV UR50, UR58 ;  /* 0x0000003a00327c82 */ /* 0x000fe20008000000 */
[----:B------:R-:W-:Y:S01]  /*4aa0*/  UMOV UR52, UR36 ;  /* 0x0000002400347c82 */ /* 0x000fe20008000000 */
[----:B------:R-:W-:Y:S01]  /*4ab0*/  @!UP4 UIADD3 UR26, UPT, UPT, UR58, 0x20, URZ ;  /* 0x000000203a1ac890 */ /* 0x000fe2000fffe0ff */
[----:B------:R-:W-:Y:S01]  /*4ac0*/  IMAD.U32 R14, RZ, RZ, UR9 ;  /* 0x00000009ff0e7e24 */ /* 0x000fe2000f8e00ff */
[----:B------:R-:W-:Y:S01]  /*4ad0*/  @!UP4 UIADD3 UR24, UPT, UPT, UR6, 0x2a00, URZ ;  /* 0x00002a000618c890 */ /* 0x000fe2000fffe0ff */
[----:B------:R-:W-:Y:S01]  /*4ae0*/  IMAD.U32 R15, RZ, RZ, UR8 ;  /* 0x00000008ff0f7e24 */ /* 0x000fe2000f8e00ff */
[----:B------:R-:W-:Y:S01]  /*4af0*/  VOTEU.ALL UP2, P4 ;  /* 0x0000000000ff7886 */ /* 0x000fe20002040000 */
[----:B------:R-:W-:Y:S01]  /*4b00*/  UMOV UR25, UR49 ;  /* 0x0000003100197c82 */ /* 0x000fe20008000000 */
[----:B------:R-:W-:Y:S01]  /*4b10*/  @!P4 R2UR UR22, R14 ;  /* 0x000000000e16c2ca */ /* 0x000fe200000e0000 */
[----:B------:R-:W-:Y:S01]  /*4b20*/  UMOV UR28, UR36 ;  /* 0x00000024001c7c82 */ /* 0x000fe20008000000 */
[----:B------:R-:W-:Y:S01]  /*4b30*/  @!P4 R2UR UR23, R15 ;  /* 0x000000000f17c2ca */ /* 0x000fe200000e0000 */
[----:B------:R-:W-:Y:S01]  /*4b40*/  UMOV UR27, UR51 ;  /* 0x00000033001b7c82 */ /* 0x000fe20008000000 */
        /* <DEDUP_REMOVED lines=8> */
[----:B------:R-:W-:Y:S02]  /*4bd0*/  @!UP4 UIADD3 UR8, UPT, UPT, UR6, 0x3a00, URZ ;  /* 0x00003a000608c890 */ /* 0x000fe4000fffe0ff */
        /* <DEDUP_REMOVED lines=13> */
.L_x_178:
[----:B------:R-:W4:Y:S01]  /*4cb0*/  LDC.64 R16, c[0x0][0xd10] ;  /* 0x00034400ff107b82 */ /* 0x000f220000000a00 */
[----:B------:R-:W-:Y:S01]  /*4cc0*/  @!P4 R2UR UR9, R21 ;  /* 0x000000001509c2ca */ /* 0x000fe200000e0000 */
[----:B------:R-:W-:Y:S01]  /*4cd0*/  VOTEU.ALL UP4, P4 ;  /* 0x0000000000ff7886 */ /* 0x000fe20002080000 */
[----:B------:R-:W-:Y:S01]  /*4ce0*/  @!P4 R2UR UR8, R20 ;  /* 0x000000001408c2ca */ /* 0x000fe200000e0000 */
[----:B------:R-:W-:Y:S01]  /*4cf0*/  VOTEU.ALL UP3, P4 ;  /* 0x0000000000ff7886 */ /* 0x000fe20002060000 */
[----:B------:R-:W-:Y:S03]  /*4d00*/  UMOV UR14, 0x0 ;  /* 0x00000000000e7882 */ /* 0x000fe60000000000 */
[----:B------:R-:W5:Y:S01]  /*4d10*/  LDC.64 R14, c[0x0][0xd18] ;  /* 0x00034600ff0e7b82 */ /* 0x000f620000000a00 */
[----:B------:R-:W-:Y:S01]  /*4d20*/  @!UP4 UIADD3 UR43, UPT, UPT, UR59, 0x20, URZ ;  /* 0x000000203b2bc890 */ /* 0x000fe2000fffe0ff */
[----:B------:R-:W-:Y:S01]  /*4d30*/  @P3 SHF.R.U32.HI R30, RZ, 0x10, R25 ;  /* 0x00000010ff1e3819 */ /* 0x000fe20000011619 */
[----:B------:R-:W-:Y:S01]  /*4d40*/  @!UP4 UIADD3 UR40, UPT, UPT, UR6, 0x4200, URZ ;  /* 0x000042000628c890 */ /* 0x000fe2000fffe0ff */
[----:B------:R-:W-:Y:S01]  /*4d50*/  VIADD R32, R32, 0x1 ;  /* 0x0000000120207836 */ /* 0x000fe20000000000 */
[----:B------:R-:W-:Y:S03]  /*4d60*/  UMOV UR15, 0x10000000 ;  /* 0x10000000000f7882 */ /* 0x000fe60000000000 */
[----:B--2---:R-:W2:Y:S01]  /*4d70*/  @!P1 LDC R0, c[0x0][0xd20] ;  /* 0x00034800ff009b82 */ /* 0x004ea20000000800 */
[----:B------:R-:W-:Y:S01]  /*4d80*/  UMOV UR42, UR58 ;  /* 0x0000003a002a7c82 */ /* 0x000fe20008000000 */
[----:B------:R-:W-:Y:S01]  /*4d90*/  IMAD.U32 R20, RZ, RZ, UR9 ;  /* 0x00000009ff147e24 */ /* 0x000fe2000f8e00ff */
[----:B------:R-:W-:Y:S05]  /*4da0*/  UMOV UR44, UR36 ;  /* 0x00000024002c7c82 */ /* 0x000fea0008000000 */
[----:B------:R-:W1:Y:S01]  /*4db0*/  @!P1 LDC R3, c[0x0][0xd0c] ;  /* 0x00034300ff039b82 */ /* 0x000e620000000800 */
[----:B------:R-:W-:Y:S01]  /*4dc0*/  IMAD.U32 R21, RZ, RZ, UR8 ;  /* 0x00000008ff157e24 */ /* 0x000fe2000f8e00ff */
[----:B------:R-:W-:Y:S01]  /*4dd0*/  @!UP4 UIADD3 UR26, UPT, UPT, UR58, 0x20, URZ ;  /* 0x000000203a1ac890 */ /* 0x000fe2000fffe0ff */
[----:B------:R-:W-:Y:S01]  /*4de0*/  @!P4 R2UR UR22, R20 ;  /* 0x000000001416c2ca */ /* 0x000fe200000e0000 */
[----:B------:R-:W-:Y:S01]  /*4df0*/  @!UP4 UIADD3 UR24, UPT, UPT, UR6, 0x4a00, URZ ;  /* 0x00004a000618c890 */ /* 0x000fe2000fffe0ff */
[----:B------:R-:W-:Y:S01]  /*4e00*/  @!P4 IMAD.MOV.U32 R20, RZ, RZ, 0x2000 ;  /* 0x00002000ff14c424 */ /* 0x000fe200078e00ff */
[----:B------:R-:W-:Y:S01]  /*4e10*/  @!P4 R2UR UR23, R21 ;  /* 0x000000001517c2ca */ /* 0x000fe200000e0000 */
[----:B------:R-:W-:Y:S01]  /*4e20*/  VOTEU.ALL UP2, P4 ;  /* 0x0000000000ff7886 */ /* 0x000fe20002040000 */
[----:B------:R-:W-:Y:S01]  /*4e30*/  UMOV UR25, UR41 ;  /* 0x0000002900197c82 */ /* 0x000fe20008000000 */
[----:B------:R-:W-:Y:S01]  /*4e40*/  UMOV UR28, UR36 ;  /* 0x00000024001c7c82 */ /* 0x000fe20008000000 */
[----:B------:R-:W-:Y:S01]  /*4e50*/  UMOV UR27, UR43 ;  /* 0x0000002b001b7c82 */ /* 0x000fe20008000000 */
[----:B------:R-:W-:Y:S02]  /*4e60*/  @!UP4 UIADD3 UR18, UPT, UPT, UR58, 0x40, URZ ;  /* 0x000000403a12c890 */ /* 0x000fe4000fffe0ff */
[----:B------:R-:W-:Y:S01]  /*4e70*/  @!UP4 UIADD3 UR16, UPT, UPT, UR6, 0x5200, URZ ;  /* 0x000052000610c890 */ /* 0x000fe2000fffe0ff */
[----:B------:R-:W-:Y:S01]  /*4e80*/  VOTEU.ALL UP1, P4 ;  /* 0x0000000000ff7886 */ /* 0x000fe20002020000 */
[----:B------:R-:W-:Y:S01]  /*4e90*/  UMOV UR17, UR41 ;  /* 0x0000002900117c82 */ /* 0x000fe20008000000 */
[----:B------:R-:W-:Y:S01]  /*4ea0*/  UMOV UR20, UR36 ;  /* 0x0000002400147c82 */ /* 0x000fe20008000000 */
[----:B------:R-:W-:Y:S02]  /*4eb0*/  UMOV UR19, UR43 ;  /* 0x0000002b00137c82 */ /* 0x000fe40008000000 */
[----:B------:R1:W-:Y:S01]  /*4ec0*/  @!UP3 UTMALDG.3D [UR40], [UR22], desc[UR14] ;  /* 0x00000e281600b5b4 */ /* 0x0003e20008011000 */
[----:B------:R-:W-:Y:S02]  /*4ed0*/  @!UP4 UIADD3 UR10, UPT, UPT, UR58, 0x60, URZ ;  /* 0x000000603a0ac890 */ /* 0x000fe4000fffe0ff */
[----:B------:R-:W-:Y:S01]  /*4ee0*/  @!UP4 UIADD3 UR8, UPT, UPT, UR6, 0x5a00, URZ ;  /* 0x00005a000608c890 */ /* 0x000fe2000fffe0ff */
[----:B------:R-:W-:Y:S01]  /*4ef0*/  UMOV UR9, UR41 ;  /* 0x0000002900097c82 */ /* 0x000fe20008000000 */
[----:B------:R-:W-:Y:S01]  /*4f00*/  UMOV UR12, UR36 ;  /* 0x00000024000c7c82 */ /* 0x000fe20008000000 */
[----:B------:R-:W-:Y:S01]  /*4f10*/  UMOV UR11, UR43 ;  /* 0x0000002b000b7c82 */ /* 0x000fe20008000000 */
[----:B------:R1:W-:Y:S01]  /*4f20*/  @!UP2 UTMALDG.3D [UR24], [UR22], desc[UR14] ;  /* 0x00000e181600a5b4 */ /* 0x0003e20008011000 */
[----:B------:R-:W-:Y:S01]  /*4f30*/  VOTEU.ALL UP2, P4 ;  /* 0x0000000000ff7886 */ /* 0x000fe20002040000 */
[----:B------:R-:W-:Y:S01]  /*4f40*/  UPRMT UR21, UR37, 0x654, UR41 ;  /* 0x0000065425157896 */ /* 0x000fe20008000029 */
[----:B----4-:R-:W-:Y:S01]  /*4f50*/  @!P1 IMAD.HI.U32 R12, R13, R16, RZ ;  /* 0x000000100d0c9227 */ /* 0x010fe200078e00ff */
[----:B-----5:R-:W-:Y:S02]  /*4f60*/  @!P1 ISETP.NE.AND P0, PT, R14, 0x1, PT ;  /* 0x000000010e00980c */ /* 0x020fe40003f05270 */
[----:B-1----:R-:W-:Y:S01]  /*4f70*/  @!P1 ISETP.NE.AND P2, PT, R3, 0x1, PT ;  /* 0x000000010300980c */ /* 0x002fe20003f45270 */
[C---:B------:R-:W-:Y:S01]  /*4f80*/  @!P1 IMAD.HI.U32 R9, R10.reuse, R15, RZ ;  /* 0x0000000f0a099227 */ /* 0x040fe200078e00ff */
[----:B------:R1:W-:Y:S02]  /*4f90*/  @!UP1 UTMALDG.3D [UR16], [UR22], desc[UR14] ;  /* 0x00000e10160095b4 */ /* 0x0003e40008011000 */
[----:B------:R-:W-:Y:S02]  /*4fa0*/  @!P1 SHF.R.U32.HI R12, RZ, R17, R12 ;  /* 0x00000011ff0c9219 */ /* 0x000fe4000001160c */
[----:B--2---:R-:W-:Y:S02]  /*4fb0*/  @!P1 SHF.R.U32.HI R9, RZ, R0, R9 ;  /* 0x00000000ff099219 */ /* 0x004fe40000011609 */
[----:B------:R-:W-:Y:S01]  /*4fc0*/  @!P1 SEL R12, R13, R12, !P2 ;  /* 0x0000000c0d0c9207 */ /* 0x000fe20005000000 */
[----:B------:R1:W-:Y:S01]  /*4fd0*/  @!UP2 UTMALDG.3D [UR8], [UR22], desc[UR14] ;  /* 0x00000e081600a5b4 */ /* 0x0003e20008011000 */
[----:B------:R1:W-:Y:S01]  /*4fe0*/  @!P4 SYNCS.ARRIVE.TRANS64.RED.A0TR RZ, [UR6+0x80], R20 ;  /* 0x00008014ffffc9a7 */ /* 0x0003e20008300406 */
[----:B------:R-:W-:Y:S05]  /*4ff0*/  @!P1 SEL R9, R10, R9, !P0 ;  /* 0x000000090a099207 */ /* 0x000fea0004000000 */
[----:B------:R-:W-:Y:S02]  /*5000*/  @!P1 IMAD.IADD R0, R9, 0x1, -R12 ;  /* 0x0000000109009824 */ /* 0x000fe400078e0a0c */
[----:B------:R-:W-:Y:S02]  /*5010*/  @!P1 IMAD.IADD R9, R12, 0x1, -R9 ;  /* 0x000000010c099824 */ /* 0x000fe400078e0a09 */
[----:B------:R-:W-:Y:S02]  /*5020*/  @!P1 IMAD R13, R0, R3, R13 ;  /* 0x00000003000d9224 */ /* 0x000fe400078e020d */
[----:B------:R-:W-:Y:S01]  /*5030*/  @!P1 IMAD R10, R9, R14, R10 ;  /* 0x0000000e090a9224 */ /* 0x000fe200078e020a */
[----:B------:R-:W-:Y:S01]  /*5040*/  SYNCS.ARRIVE.TRANS64.RED.A1T0 RZ, [UR21], RZ ;  /* 0x000000ffffff79a7 */ /* 0x000fe20008100415 */
[----:B------:R-:W2:Y:S02]  /*5050*/  SYNCS.PHASECHK.TRANS64.TRYWAIT P5, [UR6+0xa8], R11 ;  /* 0x0000a80bff0075a7 */ /* 0x000ea400080a1106 */
[----:B-12---:R-:W-:Y:S05]  /*5060*/  @!P5 BRA `(.L_x_86) ;  /* 0x000000440094d947 */ /* 0x006fea0003800000 */
.L_x_180:
[----:B------:R-:W-:Y:S01]  /*5070*/  @!P4 IADD3 R3, P0, PT, R36, 0x780, RZ ;  /* 0x000007802403c810 */ /* 0x000fe20007f1e0ff */
[----:B------:R-:W-:Y:S01]  /*5080*/  VOTEU.ALL UP3, P4 ;  /* 0x0000000000ff7886 */ /* 0x000fe20002060000 */
[----:B------:R-:W-:Y:S01]  /*5090*/  UMOV UR14, 0x0 ;  /* 0x00000000000e7882 */ /* 0x000fe20000000000 */
[----:B------:R-:W-:Y:S01]  /*50a0*/  UMOV UR15, 0x10000000 ;  /* 0x10000000000f7882 */ /* 0x000fe20000000000 */
[----:B------:R-:W-:Y:S01]  /*50b0*/  @!P4 R2UR UR9, R3 ;  /* 0x000000000309c2ca */ /* 0x000fe200000e0000 */
[----:B-1----:R-:W-:Y:S01]  /*50c0*/  @!P4 IMAD.X R0, RZ, RZ, R37, P0 ;  /* 0x000000ffff00c224 */ /* 0x002fe200000e0625 */
[----:B------:R-:W-:Y:S01]  /*50d0*/  UMOV UR34, UR58 ;  /* 0x0000003a00227c82 */ /* 0x000fe20008000000 */
[----:B------:R-:W-:Y:S01]  /*50e0*/  VOTEU.ALL UP2, P4 ;  /* 0x0000000000ff7886 */ /* 0x000fe20002040000 */
[----:B------:R-:W-:Y:S01]  /*50f0*/  UMOV UR28, UR36 ;  /* 0x00000024001c7c82 */ /* 0x000fe20008000000 */
[----:B------:R-:W-:Y:S01]  /*5100*/  VOTEU.ALL UP4, P4 ;  /* 0x0000000000ff7886 */ /* 0x000fe20002080000 */
[----:B------:R-:W-:Y:S01]  /*5110*/  @!P4 R2UR UR8, R0 ;  /* 0x000000000008c2ca */ /* 0x000fe200000e0000 */
[----:B------:R-:W-:Y:S01]  /*5120*/  VOTEU.ALL UP1, P4 ;  /* 0x0000000000ff7886 */ /* 0x000fe20002020000 */
[----:B------:R-:W-:Y:S01]  /*5130*/  UMOV UR20, UR36 ;  /* 0x0000002400147c82 */ /* 0x000fe20008000000 */
[----:B------:R-:W-:Y:S01]  /*5140*/  UMOV UR12, UR36 ;  /* 0x00000024000c7c82 */ /* 0x000fe20008000000 */
[----:B------:R-:W-:Y:S01]  /*5150*/  @!UP4 UIADD3 UR33, UPT, UPT, UR6, 0x88, URZ ;  /* 0x000000880621c890 */ /* 0x000fe2000fffe0ff */
[----:B------:R-:W-:Y:S01]  /*5160*/  ISETP.NE.AND P0, PT, R32, 0x2, PT ;  /* 0x000000022000780c */ /* 0x000fe20003f05270 */
[----:B------:R-:W-:Y:S01]  /*5170*/  @!UP4 UIADD3 UR35, UPT, UPT, UR59, 0x30, URZ ;  /* 0x000000303b23c890 */ /* 0x000fe2000fffe0ff */
[----:B------:R-:W-:Y:S01]  /*5180*/  IMAD.U32 R14, RZ, RZ, UR9 ;  /* 0x00000009ff0e7e24 */ /* 0x000fe2000f8e00ff */
[----:B------:R-:W-:Y:S01]  /*5190*/  @!UP4 UIADD3 UR32, UPT, UPT, UR6, 0x6200, URZ ;  /* 0x000062000620c890 */ /* 0x000fe2000fffe0ff */
[----:B------:R-:W-:Y:S01]  /*51a0*/  SEL R0, RZ, 0x1, P0 ;  /* 0x00000001ff007807 */ /* 0x000fe20000000000 */
[----:B------:R-:W-:Y:S01]  /*51b0*/  @!UP4 UIADD3 UR26, UPT, UPT, UR58, 0x20, URZ ;  /* 0x000000203a1ac890 */ /* 0x000fe2000fffe0ff */
[----:B------:R-:W-:Y:S01]  /*51c0*/  LOP3.LUT R33, R33, 0x1, RZ, 0x3c, !PT ;  /* 0x0000000121217812 */ /* 0x000fe200078e3cff */
[----:B------:R-:W-:Y:S01]  /*51d0*/  @!UP4 UIADD3 UR24, UPT, UPT, UR6, 0x6a00, URZ ;  /* 0x00006a000618c890 */ /* 0x000fe2000fffe0ff */
[----:B------:R-:W-:Y:S01]  /*51e0*/  IMAD.U32 R15, RZ, RZ, UR8 ;  /* 0x00000008ff0f7e24 */ /* 0x000fe2000f8e00ff */
[----:B------:R-:W-:Y:S01]  /*51f0*/  @!P4 R2UR UR22, R14 ;  /* 0x000000000e16c2ca */ /* 0x000fe200000e0000 */
[----:B------:R-:W-:Y:S01]  /*5200*/  UMOV UR25, UR33 ;  /* 0x0000002100197c82 */ /* 0x000fe20008000000 */
[----:B------:R-:W-:Y:S01]  /*5210*/  UMOV UR27, UR35 ;  /* 0x00000023001b7c82 */ /* 0x000fe20008000000 */
[----:B------:R-:W-:Y:S01]  /*5220*/  @!UP4 UIADD3 UR18, UPT, UPT, UR58, 0x40, URZ ;  /* 0x000000403a12c890 */ /* 0x000fe2000fffe0ff */
[----:B------:R-:W-:Y:S01]  /*5230*/  @!P4 R2UR UR23, R15 ;  /* 0x000000000f17c2ca */ /* 0x000fe200000e0000 */
[----:B------:R-:W-:Y:S01]  /*5240*/  @!UP4 UIADD3 UR16, UPT, UPT, UR6, 0x7200, URZ ;  /* 0x000072000610c890 */ /* 0x000fe2000fffe0ff */
[----:B------:R-:W-:Y:S01]  /*5250*/  LOP3.LUT R31, R31, R0, RZ, 0x3c, !PT ;  /* 0x000000001f1f7212 */ /* 0x000fe200078e3cff */
[----:B------:R-:W-:Y:S01]  /*5260*/  UMOV UR17, UR33 ;  /* 0x0000002100117c82 */ /* 0x000fe20008000000 */
[----:B------:R-:W-:Y:S01]  /*5270*/  UMOV UR19, UR35 ;  /* 0x0000002300137c82 */ /* 0x000fe20008000000 */
[----:B------:R-:W-:Y:S01]  /*5280*/  @!UP4 UIADD3 UR10, UPT, UPT, UR58, 0x60, URZ ;  /* 0x000000603a0ac890 */ /* 0x000fe2000fffe0ff */
[----:B------:R-:W-:Y:S01]  /*5290*/  IMAD.IADD R20, R10, 0x1, R51 ;  /* 0x000000010a147824 */ /* 0x000fe200078e0233 */
[----:B------:R-:W-:Y:S01]  /*52a0*/  @!UP4 UIADD3 UR8, UPT, UPT, UR6, 0x7a00, URZ ;  /* 0x00007a000608c890 */ /* 0x000fe2000fffe0ff */
[----:B------:R-:W-:Y:S01]  /*52b0*/  IMAD.IADD R21, R13, 0x1, R58 ;  /* 0x000000010d157824 */ /* 0x000fe200078e023a */
[----:B------:R-:W-:Y:S01]  /*52c0*/  UMOV UR9, UR33 ;  /* 0x0000002100097c82 */ /* 0x000fe20008000000 */
[----:B------:R-:W-:Y:S01]  /*52d0*/  UMOV UR11, UR35 ;  /* 0x00000023000b7c82 */ /* 0x000fe20008000000 */
[----:B------:R-:W-:Y:S02]  /*52e0*/  SEL R32, R32, RZ, P0 ;  /* 0x000000ff20207207 */ /* 0x000fe40000000000 */
[----:B------:R1:W-:Y:S01]  /*52f0*/  @!UP3 UTMALDG.3D [UR32], [UR22], desc[UR14] ;  /* 0x00000e201600b5b4 */ /* 0x0003e20008011000 */
[----:B------:R4:W-:Y:S01]  /*5300*/  @!UP2 UTMALDG.3D [UR24], [UR22], desc[UR14] ;  /* 0x00000e181600a5b4 */ /* 0x0009e20008011000 */
[----:B------:R-:W-:Y:S01]  /*5310*/  VOTEU.ALL UP2, P4 ;  /* 0x0000000000ff7886 */ /* 0x000fe20002040000 */
[----:B------:R4:W-:Y:S01]  /*5320*/  @!UP1 UTMALDG.3D [UR16], [UR22], desc[UR14] ;  /* 0x00000e10160095b4 */ /* 0x0009e20008011000 */
[----:B------:R-:W-:Y:S03]  /*5330*/  UPLOP3.LUT UP1, UPT, UPT, UPT, UPT, 0x80, 0x8 ;  /* 0x000000000008789c */ /* 0x000fe60003f2f070 */
[----:B------:R4:W-:Y:S01]  /*5340*/  @!UP2 UTMALDG.3D [UR8], [UR22], desc[UR14] ;  /* 0x00000e081600a5b4 */ /* 0x0009e20008011000 */
[----:B------:R4:W-:Y:S01]  /*5350*/  @!P4 SYNCS.ARRIVE.TRANS64.RED.A0TR RZ, [UR6+0x88], R29 ;  /* 0x0000881dffffc9a7 */ /* 0x0009e20008300406 */
[----:B-1----:R-:W-:Y:S01]  /*5360*/  @P3 R2UR UR36, R30 ;  /* 0x000000001e2432ca */ /* 0x002fe200000e0000 */
[----:B------:R-:W-:Y:S01]  /*5370*/  SYNCS.ARRIVE.TRANS64.RED.A1T0 RZ, [UR7], RZ ;  /* 0x000000ffffff79a7 */ /* 0x000fe20008100407 */
[----:B------:R-:W-:Y:S02]  /*5380*/  @!UPT UIADD3 URZ, UPT, UPT, URZ, URZ, URZ ;  /* 0x000000fffffff290 */ /* 0x000fe4000fffe0ff */
[----:B------:R-:W-:Y:S11]  /*5390*/  @P3 BRA `(.L_x_87) ;  /* 0xffffffec00503947 */ /* 0x000ff6000383ffff */
[----:B------:R-:W-:-:S04]  /*53a0*/  SHF.L.U32 R3, R33, 0x1f, RZ ;  /* 0x0000001f21037819 */ /* 0x000fc800000006ff */
[----:B------:R-:W1:Y:S02]  /*53b0*/  SYNCS.PHASECHK.TRANS64.TRYWAIT P0, [UR6+0x90], R3 ;  /* 0x00009003ff0075a7 */ /* 0x000e640008001106 */
[----:B-1----:R-:W-:Y:S05]  /*53c0*/  @!P0 BRA `(.L_x_88) ;  /* 0x0000004000d48947 */ /* 0x002fea0003800000 */
.L_x_182:
[----:B------:R-:W2:Y:S02]  /*53d0*/  SYNCS.PHASECHK.TRANS64.TRYWAIT P0, [UR6+0x98], R3 ;  /* 0x00009803ff0075a7 */ /* 0x000ea40008001106 */
[----:B--2---:R-:W-:Y:S05]  /*53e0*/  @!P0 BRA `(.L_x_89) ;  /* 0x0000004000e48947 */ /* 0x004fea0003800000 */
.L_x_184:
[----:B------:R-:W2:Y:S02]  /*53f0*/  SYNCS.PHASECHK.TRANS64.TRYWAIT P0, [UR6+0xa0], R3 ;  /* 0x0000a003ff0075a7 */ /* 0x000ea40008001106 */
[----:B--2---:R-:W-:Y:S05]  /*5400*/  @!P0 BRA `(.L_x_90) ;  /* 0x0000004000f48947 */ /* 0x004fea0003800000 */
.L_x_186:
[----:B-1----:R-:W-:-:S07]  /*5410*/  MOV R0, UR6 ;  /* 0x0000000600007c02 */ /* 0x002fce0008000f00 */
.L_x_91:
[----:B-1----:R-:W-:-:S04]  /*5420*/  SHF.L.U32 R3, R33, 0x1f, RZ ;  /* 0x0000001f21037819 */ /* 0x002fc800000006ff */
[----:B------:R1:W2:Y:S03]  /*5430*/  SYNCS.PHASECHK.TRANS64.TRYWAIT P0, [R0+URZ+0xa8], R3 ;  /* 0x0000a803000075a7 */ /* 0x0002a600080011ff */
[----:B--2---:R-:W-:Y:S05]  /*5440*/  @!P0 NANOSLEEP.SYNCS 0x989680 ;  /* 0x009896800000895d */ /* 0x004fea0003900000 */
[----:B------:R-:W2:Y:S02]  /*5450*/  @!P0 SYNCS.PHASECHK.TRANS64 P0, [R0+URZ+0xa8], R3 ;  /* 0x0000a803000085a7 */ /* 0x000ea400080010ff */
[----:B--2-4-:R-:W-:Y:S05]  /*5460*/  @P0 EXIT ;  /* 0x000000000000094d */ /* 0x014fea0003800000 */
[----:B------:R-:W-:Y:S05]  /*5470*/  BRA `(.L_x_91) ;  /* 0xfffffffc00e87947 */ /* 0x000fea000383ffff */
.L_x_76:
[----:B------:R-:W-:-:S06]  /*5480*/  UISETP.GE.AND UP1, UPT, UR10, 0x4, UPT ;  /* 0x000000040a00788c */ /* 0x000fcc000bf26270 */
[----:B------:R-:W-:-:S13]  /*5490*/  PLOP3.LUT P0, PT, PT, PT, UP1, 0x80, 0x8 ;  /* 0x000000000008781c */ /* 0x000fda0003f0f018 */
[----:B------:R-:W-:Y:S05]  /*54a0*/  @!P0 EXIT ;  /* 0x000000000000894d */ /* 0x000fea0003800000 */
[----:B------:R-:W-:Y:S01]  /*54b0*/  BAR.SYNC.DEFER_BLOCKING 0x6, 0xa0 ;  /* 0x0182800000007b1d */ /* 0x000fe20000010000 */
[C---:B------:R-:W-:Y:S01]  /*54c0*/  IMAD.SHL.U32 R4, R72.reuse, 0x10, RZ ;  /* 0x0000001048047824 */ /* 0x040fe200078e00ff */
[C---:B------:R-:W-:Y:S01]  /*54d0*/  R2P PR, R72.reuse, 0x18 ;  /* 0x0000001848007804 */ /* 0x040fe20000000000 */
[C---:B------:R-:W-:Y:S01]  /*54e0*/  IMAD.U32 R31, R72.reuse, 0x10000, RZ ;  /* 0x00010000481f7824 */ /* 0x040fe200078e00ff */
[----:B------:R-:W-:Y:S01]  /*54f0*/  LOP3.LUT R72, R72, 0x60, RZ, 0xc0, !PT ;  /* 0x0000006048487812 */ /* 0x000fe200078ec0ff */
[----:B------:R-:W-:Y:S01]  /*5500*/  IMAD.MOV.U32 R70, RZ, RZ, 0xa0 ;  /* 0x000000a0ff467424 */ /* 0x000fe200078e00ff */
[----:B------:R-:W-:Y:S02]  /*5510*/  UMOV UR48, 0x400 ;  /* 0x0000040000307882 */ /* 0x000fe40000000000 */
[----:B------:R-:W1:Y:S01]  /*5520*/  LDC R61, c[0x0][0x370] ;  /* 0x0000dc00ff3d7b82 */ /* 0x000e620000000800 */
[----:B------:R-:W-:Y:S01]  /*5530*/  ULEA UR48, UR37, UR48, 0x18 ;  /* 0x0000003025307291 */ /* 0x000fe2000f8ec0ff */
[----:B------:R-:W-:Y:S01]  /*5540*/  LOP3.LUT R71, R3, 0x600, R4, 0xf8, !PT ;  /* 0x0000060003477812 */ /* 0x000fe200078ef804 */
[----:B------:R-:W-:Y:S01]  /*5550*/  IMAD.MOV.U32 R68, RZ, RZ, 0x1 ;  /* 0x00000001ff447424 */ /* 0x000fe200078e00ff */
[----:B------:R-:W-:Y:S01]  /*5560*/  LOP3.LUT R31, R31, 0x600000, RZ, 0xc0, !PT ;  /* 0x006000001f1f7812 */ /* 0x000fe200078ec0ff */
[----:B------:R-:W-:Y:S01]  /*5570*/  UIADD3 UR4, UPT, UPT, UR48, 0x200, URZ ;  /* 0x0000020030047890 */ /* 0x000fe2000fffe0ff */
[----:B------:R-:W-:Y:S01]  /*5580*/  IMAD.MOV.U32 R30, RZ, RZ, RZ ;  /* 0x000000ffff1e7224 */ /* 0x000fe200078e00ff */
[----:B------:R-:W-:Y:S01]  /*5590*/  CS2R R66, SRZ ;  /* 0x0000000000427805 */ /* 0x000fe2000001ff00 */
[----:B------:R-:W2:Y:S01]  /*55a0*/  LDC R28, c[0x0][0xd0c] ;  /* 0x00034300ff1c7b82 */ /* 0x000ea20000000800 */
[----:B------:R-:W-:Y:S01]  /*55b0*/  IMAD.MOV.U32 R76, RZ, RZ, RZ ;  /* 0x000000ffff4c7224 */ /* 0x000fe200078e00ff */
[----:B------:R-:W-:Y:S01]  /*55c0*/  SEL R70, R70, 0x60, !P3 ;  /* 0x0000006046467807 */ /* 0x000fe20005800000 */
[----:B------:R-:W-:Y:S01]  /*55d0*/  IMAD.U32 R64, RZ, RZ, UR4 ;  /* 0x00000004ff407e24 */ /* 0x000fe2000f8e00ff */
[----:B------:R-:W3:Y:S04]  /*55e0*/  LDCU.64 UR52, c[0x0][0x348] ;  /* 0x00006900ff3477ac */ /* 0x000ee80008000a00 */
[----:B------:R-:W4:Y:S01]  /*55f0*/  LDC R60, c[0x0][0xd20] ;  /* 0x00034800ff3c7b82 */ /* 0x000f220000000800 */
[----:B------:R-:W3:Y:S01]  /*5600*/  LDS R0, [UR48+0x150] ;  /* 0x00015030ff007984 */ /* 0x000ee20008000800 */
[----:B------:R-:W-:Y:S01]  /*5610*/  LEA R71, R71, R64, 0x2 ;  /* 0x0000004047477211 */ /* 0x000fe200078e10ff */
[----:B------:R-:W1:Y:S03]  /*5620*/  LDCU.64 UR44, c[0x0][0xa88] ;  /* 0x00015100ff2c77ac */ /* 0x000e660008000a00 */
[C---:B------:R-:W-:Y:S01]  /*5630*/  IADD3 R69, PT, PT, R71.reuse, 0x140, RZ ;  /* 0x0000014047457810 */ /* 0x040fe20007ffe0ff */
[----:B------:R-:W1:Y:S01]  /*5640*/  LDCU.64 UR46, c[0x0][0xa90] ;  /* 0x00015200ff2e77ac */ /* 0x000e620008000a00 */
[----:B------:R-:W1:Y:S01]  /*5650*/  LDC R26, c[0x0][0xd30] ;  /* 0x00034c00ff1a7b82 */ /* 0x000e620000000800 */
[----:B------:R-:W-:Y:S01]  /*5660*/  @P4 IADD3 R69, PT, PT, R71, 0xc0, RZ ;  /* 0x000000c047454810 */ /* 0x000fe20007ffe0ff */
[----:B------:R-:W-:Y:S01]  /*5670*/  UMOV UR49, URZ ;  /* 0x000000ff00317c82 */ /* 0x000fe20008000000 */
[----:B------:R-:W-:-:S05]  /*5680*/  UMOV UR51, URZ ;  /* 0x000000ff00337c82 */ /* 0x000fca0008000000 */
[----:B------:R-:W1:Y:S08]  /*5690*/  LDC.64 R56, c[0x0][0xd10] ;  /* 0x00034400ff387b82 */ /* 0x000e700000000a00 */
[----:B------:R-:W1:Y:S08]  /*56a0*/  LDC.64 R24, c[0x0][0xd18] ;  /* 0x00034600ff187b82 */ /* 0x000e700000000a00 */
[----:B------:R-:W1:Y:S08]  /*56b0*/  LDC.64 R22, c[0x0][0xd28] ;  /* 0x00034a00ff167b82 */ /* 0x000e700000000a00 */
[----:B------:R-:W1:Y:S01]  /*56c0*/  LDC.64 R54, c[0x0][0xab0] ;  /* 0x0002ac00ff367b82 */ /* 0x000e620000000a00 */
[----:B---3--:R-:W-:-:S07]  /*56d0*/  IADD3 R31, PT, PT, R0, R31, RZ ;  /* 0x0000001f001f7210 */ /* 0x008fce0007ffe0ff */
[----:B------:R-:W3:Y:S08]  /*56e0*/  LDC.64 R52, c[0x0][0xaa8] ;  /* 0x0002aa00ff347b82 */ /* 0x000ef00000000a00 */
[----:B--2-4-:R-:W1:Y:S02]  /*56f0*/  LDC R62, c[0x0][0x374] ;  /* 0x0000dd00ff3e7b82 */ /* 0x014e640000000800 */
.L_x_135:
[----:B------:R-:W-:Y:S02]  /*5700*/  LEA R0, R76, UR48, 0x3 ;  /* 0x000000304c007c11 */ /* 0x000fe4000f8e18ff */
[----:B------:R-:W-:Y:S02]  /*5710*/  SHF.L.U32 R3, R66, 0x1f, RZ ;  /* 0x0000001f42037819 */ /* 0x000fe400000006ff */
[----:B------:R-:W-:Y:S02]  /*5720*/  LEA R16, R76, UR48, 0x4 ;  /* 0x000000304c107c11 */ /* 0x000fe4000f8e20ff */
[----:B------:R-:W2:Y:S02]  /*5730*/  SYNCS.PHASECHK.TRANS64.TRYWAIT P0, [R0+URZ+0xc0], R3 ;  /* 0x0000c003000075a7 */ /* 0x000ea400080011ff */
[----:B--23--:R-:W-:Y:S05]  /*5740*/  @!P0 BRA `(.L_x_92) ;  /* 0x00000040003c8947 */ /* 0x00cfea0003800000 */
.L_x_187:
[----:B------:R-:W4:Y:S01]  /*5750*/  LDC.64 R14, c[0x0][0xd10] ;  /* 0x00034400ff0e7b82 */ /* 0x000f220000000a00 */
[----:B------:R-:W3:Y:S01]  /*5760*/  LDS.128 R16, [R16+0x130] ;  /* 0x0001300010107984 */ /* 0x000ee20000000c00 */
[----:B-1----:R-:W-:Y:S01]  /*5770*/  ISETP.NE.AND P1, PT, R26, 0x1, PT ;  /* 0x000000011a00780c */ /* 0x002fe20003f25270 */
[----:B--2---:R-:W-:Y:S01]  /*5780*/  VIADD R0, R0, 0xd0 ;  /* 0x000000d000007836 */ /* 0x004fe20000000000 */
[----:B------:R-:W-:Y:S04]  /*5790*/  ISETP.GE.AND P0, PT, R2, 0x1, PT ;  /* 0x000000010200780c */ /* 0x000fe80003f06270 */
[----:B------:R-:W1:Y:S01]  /*57a0*/  LDC.64 R12, c[0x0][0xd18] ;  /* 0x00034600ff0c7b82 */ /* 0x000e620000000a00 */
[----:B------:R-:W-:Y:S01]  /*57b0*/  PRMT R0, RZ, 0x654, R0 ;  /* 0x00000654ff007816 */ /* 0x000fe20000000000 */
[----:B------:R-:W-:Y:S01]  /*57c0*/  @!PT LDS RZ, [RZ] ;  /* 0x00000000fffff984 */ /* 0x000fe20000000800 */
[----:B------:R-:W-:Y:S01]  /*57d0*/  @!PT LDS RZ, [RZ] ;  /* 0x00000000fffff984 */ /* 0x000fe20000000800 */
[----:B------:R-:W-:Y:S01]  /*57e0*/  @!PT LDS RZ, [RZ] ;  /* 0x00000000fffff984 */ /* 0x000fe20000000800 */
[----:B------:R-:W-:Y:S01]  /*57f0*/  @!PT LDS RZ, [RZ] ;  /* 0x00000000fffff984 */ /* 0x000fe20000000800 */
[----:B------:R2:W-:Y:S06]  /*5800*/  MEMBAR.ALL.CTA ;  /* 0x0000000000007992 */ /* 0x0005ec0000008000 */
[----:B--2---:R-:W2:Y:S01]  /*5810*/  FENCE.VIEW.ASYNC.S ;  /* 0x00000000000073c6 */ /* 0x004ea20000000000 */
[----:B------:R-:W1:Y:S08]  /*5820*/  @!P1 LDC R11, c[0x0][0xd20] ;  /* 0x00034800ff0b9b82 */ /* 0x000e700000000800 */
[----:B------:R-:W1:Y:S01]  /*5830*/  @!P1 LDC R10, c[0x0][0xd0c] ;  /* 0x00034300ff0a9b82 */ /* 0x000e620000000800 */
[----:B--2---:R2:W-:Y:S01]  /*5840*/  SYNCS.ARRIVE.TRANS64.RED.A1T0 RZ, [R0+URZ], RZ ;  /* 0x000000ff00ff79a7 */ /* 0x0045e200081004ff */
[----:B---3--:R-:W-:Y:S04]  /*5850*/  LOP3.LUT P4, RZ, R18, 0x1, RZ, 0xc0, !PT ;  /* 0x0000000112ff7812 */ /* 0x008fe8000788c0ff */
[----:B------:R-:W-:Y:S09]  /*5860*/  P2R R73, PR, RZ, 0x10 ;  /* 0x00000010ff497803 */ /* 0x000ff20000000000 */
[----:B------:R-:W-:Y:S02]  /*5870*/  @P4 MOV R29, R16 ;  /* 0x00000010001d4202 */ /* 0x000fe40000000f00 */
[----:B------:R-:W-:Y:S01]  /*5880*/  @P4 LOP3.LUT R27, R17, 0xffff, RZ, 0xc0, !PT ;  /* 0x0000ffff111b4812 */ /* 0x000fe200078ec0ff */
[----:B--2-4-:R-:W-:Y:S06]  /*5890*/  @!P0 BRA `(.L_x_93) ;  /* 0x0000000000a48947 */ /* 0x014fec0003800000 */
[----:B------:R-:W-:Y:S01]  /*58a0*/  IMAD.HI.U32 R33, R62, R25, RZ ;  /* 0x000000193e217227 */ /* 0x000fe200078e00ff */
[----:B------:R-:W-:Y:S02]  /*58b0*/  ISETP.NE.AND P0, PT, R24, 0x1, PT ;  /* 0x000000011800780c */ /* 0x000fe40003f05270 */
[----:B------:R-:W-:Y:S01]  /*58c0*/  ISETP.NE.AND P2, PT, R2, 0x1, PT ;  /* 0x000000010200780c */ /* 0x000fe20003f45270 */
[----:B------:R-:W-:Y:S01]  /*58d0*/  IMAD.HI.U32 R34, R61, R56, RZ ;  /* 0x000000383d227227 */ /* 0x000fe200078e00ff */
[----:B------:R-:W-:Y:S02]  /*58e0*/  SHF.R.U32.HI R33, RZ, R60, R33 ;  /* 0x0000003cff217219 */ /* 0x000fe40000011621 */
[----:B------:R-:W-:Y:S01]  /*58f0*/  ISETP.NE.AND P3, PT, R28, 0x1, PT ;  /* 0x000000011c00780c */ /* 0x000fe20003f65270 */
[----:B------:R-:W-:Y:S01]  /*5900*/  IMAD.HI.U32 R38, R29, R56, RZ ;  /* 0x000000381d267227 */ /* 0x000fe200078e00ff */
[----:B------:R-:W-:Y:S02]  /*5910*/  SHF.R.U32.HI R34, RZ, R57, R34 ;  /* 0x00000039ff227219 */ /* 0x000fe40000011622 */
[----:B------:R-:W-:Y:S01]  /*5920*/  SEL R3, R62, R33, !P0 ;  /* 0x000000213e037207 */ /* 0x000fe20004000000 */
[----:B------:R-:W-:Y:S01]  /*5930*/  IMAD.HI.U32 R33, R27, R25, RZ ;  /* 0x000000191b217227 */ /* 0x000fe200078e00ff */
[----:B------:R-:W-:Y:S02]  /*5940*/  SEL R7, R61, R34, !P3 ;  /* 0x000000223d077207 */ /* 0x000fe40005800000 */
[----:B------:R-:W-:Y:S01]  /*5950*/  SHF.R.U32.HI R38, RZ, R57, R38 ;  /* 0x00000039ff267219 */ /* 0x000fe20000011626 */
[-C--:B------:R-:W-:Y:S04]  /*5960*/  IMAD.HI.U32 R34, R3, R22.reuse, RZ ;  /* 0x0000001603227227 */ /* 0x080fe800078e00ff */
[----:B------:R-:W-:Y:S01]  /*5970*/  IMAD.HI.U32 R36, R7, R22, RZ ;  /* 0x0000001607247227 */ /* 0x000fe200078e00ff */
[-C--:B------:R-:W-:Y:S02]  /*5980*/  @P2 SHF.R.U32.HI R3, RZ, R23.reuse, R34 ;  /* 0x00000017ff032219 */ /* 0x080fe40000011622 */
[----:B------:R-:W-:Y:S02]  /*5990*/  SHF.R.U32.HI R34, RZ, R60, R33 ;  /* 0x0000003cff227219 */ /* 0x000fe40000011621 */
[----:B------:R-:W-:Y:S01]  /*59a0*/  @P2 SHF.R.U32.HI R7, RZ, R23, R36 ;  /* 0x00000017ff072219 */ /* 0x000fe20000011624 */
[C---:B------:R-:W-:Y:S01]  /*59b0*/  IMAD R4, R2.reuse, R3, RZ ;  /* 0x0000000302047224 */ /* 0x040fe200078e02ff */
[----:B------:R-:W-:Y:S02]  /*59c0*/  SEL R5, R27, R34, !P0 ;  /* 0x000000221b057207 */ /* 0x000fe40004000000 */
[----:B------:R-:W-:Y:S01]  /*59d0*/  SEL R3, R29, R38, !P3 ;  /* 0x000000261d037207 */ /* 0x000fe20005800000 */
[----:B------:R-:W-:Y:S01]  /*59e0*/  IMAD R6, R2, R7, RZ ;  /* 0x0000000702067224 */ /* 0x000fe200078e02ff */
[C---:B------:R-:W-:Y:S01]  /*59f0*/  ISETP.GE.AND P0, PT, R5.reuse, R4, PT ;  /* 0x000000040500720c */ /* 0x040fe20003f06270 */
[----:B------:R-:W-:Y:S03]  /*5a00*/  IMAD.HI.U32 R8, R5, R22, RZ ;  /* 0x0000001605087227 */ /* 0x000fe600078e00ff */
[----:B------:R-:W-:Y:S01]  /*5a10*/  ISETP.GE.OR P0, PT, R3, R6, P0 ;  /* 0x000000060300720c */ /* 0x000fe20000706670 */
[----:B------:R-:W-:Y:S01]  /*5a20*/  IMAD.MOV R6, RZ, RZ, -R3 ;  /* 0x000000ffff067224 */ /* 0x000fe200078e0a03 */
[-C--:B------:R-:W-:Y:S03]  /*5a30*/  SHF.R.U32.HI R8, RZ, R23.reuse, R8 ;  /* 0x00000017ff087219 */ /* 0x080fe60000011608 */
[----:B------:R-:W-:Y:S01]  /*5a40*/  IMAD R29, R28, R6, R29 ;  /* 0x000000061c1d7224 */ /* 0x000fe200078e021d */
[----:B------:R-:W-:Y:S05]  /*5a50*/  SEL R9, R5, R8, !P2 ;  /* 0x0000000805097207 */ /* 0x000fea0005000000 */
[----:B------:R-:W-:Y:S02]  /*5a60*/  IMAD.MOV R8, RZ, RZ, -R9 ;  /* 0x000000ffff087224 */ /* 0x000fe400078e0a09 */
[C---:B------:R-:W-:Y:S04]  /*5a70*/  @!P0 IMAD.HI.U32 R4, R3.reuse, R22, RZ ;  /* 0x0000001603048227 */ /* 0x040fe800078e00ff */
[----:B------:R-:W-:Y:S01]  /*5a80*/  IMAD R8, R2, R8, R5 ;  /* 0x0000000802087224 */ /* 0x000fe200078e0205 */
[----:B------:R-:W-:Y:S04]  /*5a90*/  @!P0 SHF.R.U32.HI R4, RZ, R23, R4 ;  /* 0x00000017ff048219 */ /* 0x000fe80000011604 */
[----:B------:R-:W-:Y:S02]  /*5aa0*/  @!P0 SEL R0, R3, R4, !P2 ;  /* 0x0000000403008207 */ /* 0x000fe40005000000 */
[----:B------:R-:W-:Y:S02]  /*5ab0*/  IADD3 R4, PT, PT, -R5, RZ, RZ ;  /* 0x000000ff05047210 */ /* 0x000fe40007ffe1ff */
[----:B------:R-:W-:Y:S01]  /*5ac0*/  @!P0 IADD3 R9, PT, PT, R9, -R0, RZ ;  /* 0x8000000009098210 */ /* 0x000fe20007ffe0ff */
[----:B------:R-:W-:Y:S02]  /*5ad0*/  @!P0 IMAD R0, R7, R8, R0 ;  /* 0x0000000807008224 */ /* 0x000fe400078e0200 */
[----:B------:R-:W-:Y:S02]  /*5ae0*/  IMAD R27, R24, R4, R27 ;  /* 0x00000004181b7224 */ /* 0x000fe400078e021b */
[----:B------:R-:W-:Y:S02]  /*5af0*/  @!P0 IMAD R5, R9, R2, R3 ;  /* 0x0000000209058224 */ /* 0x000fe400078e0203 */
[----:B------:R-:W-:Y:S04]  /*5b00*/  @!P0 IMAD.MOV.U32 R3, RZ, RZ, R0 ;  /* 0x000000ffff038224 */ /* 0x000fe800078e0000 */
[----:B------:R-:W-:Y:S02]  /*5b10*/  IMAD R29, R3, R28, R29 ;  /* 0x0000001c031d7224 */ /* 0x000fe400078e021d */
[----:B------:R-:W-:Y:S07]  /*5b20*/  IMAD R27, R5, R24, R27 ;  /* 0x00000018051b7224 */ /* 0x000fee00078e021b */
.L_x_93:
[----:B-1----:R-:W-:Y:S01]  /*5b30*/  @!P1 ISETP.NE.AND P0, PT, R12, 0x1, PT ;  /* 0x000000010c00980c */ /* 0x002fe20003f05270 */
[----:B------:R-:W-:Y:S01]  /*5b40*/  @!P1 IMAD.HI.U32 R4, R27, R13, RZ ;  /* 0x0000000d1b049227 */ /* 0x000fe200078e00ff */
[----:B------:R-:W-:Y:S01]  /*5b50*/  R2UR UR41, R21 ;  /* 0x00000000152972ca */ /* 0x000fe200000e0000 */
[----:B------:R-:W-:Y:S01]  /*5b60*/  BSSY.RECONVERGENT B6, `(.L_x_94) ;  /* 0x0000031000067945 */ /* 0x000fe20003800200 */
[----:B------:R-:W-:Y:S01]  /*5b70*/  R2UR UR42, R20 ;  /* 0x00000000142a72ca */ /* 0x000fe200000e0000 */
[----:B------:R-:W-:Y:S01]  /*5b80*/  @!P1 IMAD.HI.U32 R0, R29, R14, RZ ;  /* 0x0000000e1d009227 */ /* 0x000fe200078e00ff */
[----:B------:R-:W-:Y:S02]  /*5b90*/  @!P1 SHF.R.U32.HI R4, RZ, R11, R4 ;  /* 0x0000000bff049219 */ /* 0x000fe40000011604 */
[----:B------:R-:W-:Y:S01]  /*5ba0*/  @!P1 ISETP.NE.AND P2, PT, R10, 0x1, PT ;  /* 0x000000010a00980c */ /* 0x000fe20003f45270 */
[----:B------:R-:W-:Y:S01]  /*5bb0*/  VIADD R76, R76, 0x1 ;  /* 0x000000014c4c7836 */ /* 0x000fe20000000000 */
[----:B------:R-:W-:Y:S02]  /*5bc0*/  @!P1 SEL R3, R27, R4, !P0 ;  /* 0x000000041b039207 */ /* 0x000fe40004000000 */
[----:B------:R-:W-:Y:S02]  /*5bd0*/  @!P1 SHF.R.U32.HI R0, RZ, R15, R0 ;  /* 0x0000000fff009219 */ /* 0x000fe40000011600 */
[----:B------:R-:W-:Y:S01]  /*5be0*/  LOP3.LUT P0, RZ, R64, 0x1f0, RZ, 0xc0, !PT ;  /* 0x000001f040ff7812 */ /* 0x000fe2000780c0ff */
[----:B------:R-:W-:Y:S01]  /*5bf0*/  USHF.L.U32 UR41, UR41, 0x7, URZ ;  /* 0x0000000729297899 */ /* 0x000fe200080006ff */
[----:B------:R-:W-:Y:S01]  /*5c00*/  @!P1 SEL R4, R29, R0, !P2 ;  /* 0x000000001d049207 */ /* 0x000fe20005000000 */
[----:B------:R-:W-:Y:S01]  /*5c10*/  USHF.L.U32 UR42, UR42, 0x6, URZ ;  /* 0x000000062a2a7899 */ /* 0x000fe200080006ff */
[----:B------:R-:W-:Y:S03]  /*5c20*/  @P4 SHF.R.U32.HI R65, RZ, 0x10, R17 ;  /* 0x00000010ff414819 */ /* 0x000fe60000011611 */
[----:B------:R-:W-:Y:S02]  /*5c30*/  @!P1 IMAD.IADD R0, R3, 0x1, -R4 ;  /* 0x0000000103009824 */ /* 0x000fe400078e0a04 */
[----:B------:R-:W-:Y:S02]  /*5c40*/  @!P1 IMAD.IADD R3, R4, 0x1, -R3 ;  /* 0x0000000104039824 */ /* 0x000fe400078e0a03 */
[----:B------:R-:W-:Y:S02]  /*5c50*/  @!P1 IMAD R29, R0, R10, R29 ;  /* 0x0000000a001d9224 */ /* 0x000fe400078e021d */
[----:B------:R-:W-:Y:S01]  /*5c60*/  @!P1 IMAD R27, R3, R12, R27 ;  /* 0x0000000c031b9224 */ /* 0x000fe200078e021b */
[----:B------:R-:W-:Y:S06]  /*5c70*/  @!P0 BRA `(.L_x_95) ;  /* 0x00000000007c8947 */ /* 0x000fec0003800000 */
[----:B------:R-:W1:Y:S01]  /*5c80*/  LDCU.64 UR8, c[0x4][0x80] ;  /* 0x01001000ff0877ac */ /* 0x000e620008000a00 */
[----:B------:R-:W-:Y:S01]  /*5c90*/  MOV R16, 0x0 ;  /* 0x0000000000107802 */ /* 0x000fe20000000f00 */
[----:B------:R-:W-:Y:S02]  /*5ca0*/  HFMA2 R12, -RZ, RZ, 0, 5.9604644775390625e-08 ;  /* 0x00000001ff0c7431 */ /* 0x000fe400000001ff */
[----:B------:R-:W-:Y:S01]  /*5cb0*/  IMAD.MOV.U32 R8, RZ, RZ, 0x70 ;  /* 0x00000070ff087424 */ /* 0x000fe200078e00ff */
[----:B------:R2:W3:Y:S01]  /*5cc0*/  LDC.64 R14, c[0x4][R16] ;  /* 0x01000000100e7b82 */ /* 0x0004e20000000a00 */
[----:B------:R-:W4:Y:S01]  /*5cd0*/  LDCU.64 UR6, c[0x4][0x88] ;  /* 0x01001100ff0677ac */ /* 0x000f220008000a00 */
[----:B------:R-:W-:Y:S01]  /*5ce0*/  IMAD.MOV.U32 R13, RZ, RZ, RZ ;  /* 0x000000ffff0d7224 */ /* 0x000fe200078e00ff */
[----:B------:R-:W2:Y:S01]  /*5cf0*/  LDCU.64 UR4, c[0x4][0x8] ;  /* 0x01000100ff0477ac */ /* 0x000ea20008000a00 */
[----:B-1----:R-:W-:Y:S01]  /*5d00*/  MOV R5, UR9 ;  /* 0x0000000900057c02 */ /* 0x002fe20008000f00 */
[----:B------:R-:W-:Y:S01]  /*5d10*/  IMAD.U32 R4, RZ, RZ, UR8 ;  /* 0x00000008ff047e24 */ /* 0x000fe2000f8e00ff */
[----:B----4-:R-:W-:Y:S01]  /*5d20*/  MOV R7, UR7 ;  /* 0x0000000700077c02 */ /* 0x010fe20008000f00 */
[----:B------:R-:W-:Y:S01]  /*5d30*/  IMAD.U32 R6, RZ, RZ, UR6 ;  /* 0x00000006ff067e24 */ /* 0x000fe2000f8e00ff */
[----:B--2---:R-:W-:Y:S01]  /*5d40*/  MOV R11, UR5 ;  /* 0x00000005000b7c02 */ /* 0x004fe20008000f00 */
[----:B------:R-:W-:Y:S02]  /*5d50*/  IMAD.U32 R10, RZ, RZ, UR4 ;  /* 0x00000004ff0a7e24 */ /* 0x000fe4000f8e00ff */
[----:B------:R-:W-:Y:S07]  /*5d60*/  LEPC R20, `(.L_x_96) ;  /* 0x000000001014794e */ /* 0x000fee0000000000 */
[----:B---3-5:R-:W-:Y:S05]  /*5d70*/  CALL.ABS.NOINC R14 ;  /* 0x000000000e007343 */ /* 0x028fea0003c00000 */
.L_x_96:
[----:B------:R-:W1:Y:S01]  /*5d80*/  LDCU.64 UR8, c[0x4][0x80] ;  /* 0x01001000ff0877ac */ /* 0x000e620008000a00 */
[----:B------:R-:W2:Y:S01]  /*5d90*/  LDC.64 R16, c[0x4][R16] ;  /* 0x0100000010107b82 */ /* 0x000ea20000000a00 */
[----:B------:R-:W-:Y:S02]  /*5da0*/  HFMA2 R12, -RZ, RZ, 0, 5.9604644775390625e-08 ;  /* 0x00000001ff0c7431 */ /* 0x000fe400000001ff */
[----:B------:R-:W-:Y:S02]  /*5db0*/  IMAD.MOV.U32 R8, RZ, RZ, 0x70 ;  /* 0x00000070ff087424 */ /* 0x000fe400078e00ff */
[----:B------:R-:W-:Y:S01]  /*5dc0*/  IMAD.MOV.U32 R13, RZ, RZ, RZ ;  /* 0x000000ffff0d7224 */ /* 0x000fe200078e00ff */
[----:B------:R-:W3:Y:S01]  /*5dd0*/  LDCU.64 UR6, c[0x4][0x88] ;  /* 0x01001100ff0677ac */ /* 0x000ee20008000a00 */
[----:B------:R-:W4:Y:S01]  /*5de0*/  LDCU.64 UR4, c[0x4][0x8] ;  /* 0x01000100ff0477ac */ /* 0x000f220008000a00 */
[----:B-1----:R-:W-:Y:S02]  /*5df0*/  MOV R4, UR8 ;  /* 0x0000000800047c02 */ /* 0x002fe40008000f00 */
[----:B------:R-:W-:Y:S02]  /*5e00*/  MOV R5, UR9 ;  /* 0x0000000900057c02 */ /* 0x000fe40008000f00 */
[----:B---3--:R-:W-:Y:S01]  /*5e10*/  MOV R7, UR7 ;  /* 0x0000000700077c02 */ /* 0x008fe20008000f00 */
[----:B------:R-:W-:Y:S01]  /*5e20*/  IMAD.U32 R6, RZ, RZ, UR6 ;  /* 0x00000006ff067e24 */ /* 0x000fe2000f8e00ff */
[----:B----4-:R-:W-:Y:S01]  /*5e30*/  MOV R11, UR5 ;  /* 0x00000005000b7c02 */ /* 0x010fe20008000f00 */
[----:B------:R-:W-:Y:S02]  /*5e40*/  IMAD.U32 R10, RZ, RZ, UR4 ;  /* 0x00000004ff0a7e24 */ /* 0x000fe4000f8e00ff */
[----:B------:R-:W-:Y:S07]  /*5e50*/  LEPC R20, `(.L_x_95) ;  /* 0x000000001014794e */ /* 0x000fee0000000000 */
[----:B--2---:R-:W-:Y:S05]  /*5e60*/  CALL.ABS.NOINC R16 ;  /* 0x0000000010007343 */ /* 0x004fea0003c00000 */
.L_x_95:
[----:B------:R-:W-:Y:S05]  /*5e70*/  BSYNC.RECONVERGENT B6 ;  /* 0x0000000000067941 */ /* 0x000fea0003800200 */
.L_x_94:
[----:B------:R-:W-:Y:S01]  /*5e80*/  ISETP.NE.U32.AND P4, PT, R54, RZ, PT ;  /* 0x000000ff3600720c */ /* 0x000fe20003f85070 */
[----:B------:R-:W-:Y:S01]  /*5e90*/  UISETP.NE.AND UP2, UPT, UR50, URZ, UPT ;  /* 0x000000ff3200728c */ /* 0x000fe2000bf45270 */
[----:B------:R-:W-:Y:S01]  /*5ea0*/  ISETP.NE.U32.AND P2, PT, RZ, UR44, PT ;  /* 0x0000002cff007c0c */ /* 0x000fe2000bf45070 */
[----:B------:R-:W-:Y:S01]  /*5eb0*/  UISETP.NE.U32.AND UP1, UPT, UR46, URZ, UPT ;  /* 0x000000ff2e00728c */ /* 0x000fe2000bf25070 */
[----:B------:R-:W-:Y:S01]  /*5ec0*/  ISETP.NE.AND.EX P4, PT, R55, RZ, PT, P4 ;  /* 0x000000ff3700720c */ /* 0x000fe20003f85340 */
[----:B------:R-:W-:Y:S01]  /*5ed0*/  UPLOP3.LUT UP0, UPT, UPT, UPT, UPT, 0x40, 0x4 ;  /* 0x000000000004789c */ /* 0x000fe20003f0e870 */
[----:B------:R-:W-:Y:S01]  /*5ee0*/  ISETP.NE.AND.EX P2, PT, RZ, UR45, PT, P2 ;  /* 0x0000002dff007c0c */ /* 0x000fe2000bf45320 */
[----:B------:R-:W-:Y:S01]  /*5ef0*/  UISETP.NE.AND.EX UP1, UPT, UR47, URZ, UPT, UP1 ;  /* 0x000000ff2f00728c */ /* 0x000fe2000bf25310 */
[----:B------:R-:W-:Y:S04]  /*5f00*/  PLOP3.LUT P1, PT, PT, PT, UP2, 0x80, 0x8 ;  /* 0x000000000008781c */ /* 0x000fe80003f2f028 */
[----:B------:R-:W-:Y:S06]  /*5f10*/  @UP2 UPLOP3.LUT UP0, UPT, UPT, UPT, UP1, 0x80, 0x8 ;  /* 0x000000000008289c */ /* 0x000fec0003f0f010 */
[----:B------:R-:W-:Y:S01]  /*5f20*/  PLOP3.LUT P0, PT, PT, PT, UP0, 0x80, 0x8 ;  /* 0x000000000008781c */ /* 0x000fe20003f0f008 */
[----:B------:R-:W-:Y:S01]  /*5f30*/  @!UPT UIADD3 URZ, UPT, UPT, URZ, URZ, URZ ;  /* 0x000000fffffff290 */ /* 0x000fe2000fffe0ff */
[----:B------:R-:W-:Y:S11]  /*5f40*/  BRA.U !UP1, `(.L_x_97) ;  /* 0x0000000109387547 */ /* 0x000ff6000b800000 */
[----:B------:R-:W-:Y:S01]  /*5f50*/  UISETP.NE.U32.AND UP0, UPT, UR44, URZ, UPT ;  /* 0x000000ff2c00728c */ /* 0x000fe2000bf05070 */
[----:B------:R-:W-:Y:S02]  /*5f60*/  HFMA2 R0, -RZ, RZ, 0, 5.9604644775390625e-08 ;  /* 0x00000001ff007431 */ /* 0x000fe400000001ff */
[----:B------:R-:W-:Y:S01]  /*5f70*/  IMAD.MOV.U32 R59, RZ, RZ, 0x1 ;  /* 0x00000001ff3b7424 */ /* 0x000fe200078e00ff */
[----:B------:R-:W-:Y:S06]  /*5f80*/  UISETP.NE.AND.EX UP0, UPT, UR45, URZ, UPT, UP0 ;  /* 0x000000ff2d00728c */ /* 0x000fec000bf05300 */
[----:B------:R-:W-:Y:S05]  /*5f90*/  PLOP3.LUT P3, PT, PT, PT, UP0, 0x80, 0x8 ;  /* 0x000000000008781c */ /* 0x000fea0003f6f008 */
[----:B------:R-:W1:Y:S01]  /*5fa0*/  @UP0 LDCU.64 UR6, c[0x0][0xa88] ;  /* 0x00015100ff0607ac */ /* 0x000e620008000a00 */
[----:B------:R-:W-:Y:S07]  /*5fb0*/  @UP0 UIMAD UR4, UR36, UR46, URZ ;  /* 0x0000002e240402a4 */ /* 0x000fee000f8e02ff */
[----:B------:R-:W-:Y:S01]  /*5fc0*/  @!P3 PRMT R59, R0, 0x7610, R59 ;  /* 0x00007610003bb816 */ /* 0x000fe2000000003b */
[----:B-1----:R-:W-:Y:S03]  /*5fd0*/  @UP0 UIMAD.WIDE UR6, UR4, 0x4, UR6 ;  /* 0x00000004040608a5 */ /* 0x002fe6000f8e0206 */
[----:B------:R-:W1:Y:S03]  /*5fe0*/  @!UP0 LDCU UR4, c[0x0][0xa80] ;  /* 0x00015000ff0487ac */ /* 0x000e660008000800 */
[----:B------:R-:W-:Y:S01]  /*5ff0*/  IMAD.U32 R4, RZ, RZ, UR6 ;  /* 0x00000006ff047e24 */ /* 0x000fe2000f8e00ff */
[----:B------:R-:W-:Y:S05]  /*6000*/  MOV R5, UR7 ;  /* 0x0000000700057c02 */ /* 0x000fea0008000f00 */
[----:B-----5:R2:W5:Y:S02]  /*6010*/  @P3 LDG.E R35, desc[UR38][R4.64] ;  /* 0x0000002604233981 */ /* 0x020564000c1e1900 */
[----:B-12---:R-:W-:Y:S02]  /*6020*/  @!P3 IMAD.U32 R35, RZ, RZ, UR4 ;  /* 0x00000004ff23be24 */ /* 0x006fe4000f8e00ff */
.L_x_97:
[----:B------:R-:W-:Y:S05]  /*6030*/  @!P4 BRA `(.L_x_98) ;  /* 0x000000000020c947 */ /* 0x000fea0003800000 */
[----:B------:R-:W-:Y:S04]  /*6040*/  ISETP.NE.U32.AND P3, PT, R52, RZ, PT ;  /* 0x000000ff3400720c */ /* 0x000fe80003f65070 */
[----:B------:R-:W-:Y:S11]  /*6050*/  ISETP.NE.AND.EX P3, PT, R53, RZ, PT, P3 ;  /* 0x000000ff3500720c */ /* 0x000ff60003f65330 */
[----:B------:R-:W-:Y:S02]  /*6060*/  @!UPT UIADD3 URZ, UPT, UPT, URZ, URZ, URZ ;  /* 0x000000fffffff290 */ /* 0x000fe4000fffe0ff */
[----:B------:R-:W1:Y:S01]  /*6070*/  @P3 LDC.64 R4, c[0x0][0xaa8] ;  /* 0x0002aa00ff043b82 */ /* 0x000e620000000a00 */
[----:B------:R-:W-:Y:S04]  /*6080*/  @P3 IMAD R0, R54, UR36, RZ ;  /* 0x0000002436003c24 */ /* 0x000fe8000f8e02ff */
[----:B-1----:R-:W-:Y:S05]  /*6090*/  @P3 IMAD.WIDE R4, R0, 0x4, R4 ;  /* 0x0000000400043825 */ /* 0x002fea00078e0204 */
[----:B-----5:R1:W5:Y:S02]  /*60a0*/  @P3 LDG.E R32, desc[UR38][R4.64] ;  /* 0x0000002604203981 */ /* 0x020364000c1e1900 */
[----:B-1----:R-:W2:Y:S02]  /*60b0*/  @!P3 LDC R32, c[0x0][0xaa0] ;  /* 0x0002a800ff20bb82 */ /* 0x002ea40000000800 */
.L_x_98:
[----:B-----5:R-:W-:Y:S01]  /*60c0*/  FSETP.NEU.AND P3, PT, R35, RZ, PT ;  /* 0x000000ff2300720b */ /* 0x020fe20003f6d000 */
[----:B------:R-:W-:Y:S01]  /*60d0*/  BSSY B1, `(.L_x_99) ;  /* 0x0000047000017945 */ /* 0x000fe20003800000 */
[----:B------:R-:W-:Y:S01]  /*60e0*/  SEL R4, RZ, 0xffffffff, P2 ;  /* 0xffffffffff047807 */ /* 0x000fe20001000000 */
[----:B------:R-:W-:Y:S01]  /*60f0*/  IMAD.MOV.U32 R81, RZ, RZ, 0x1 ;  /* 0x00000001ff517424 */ /* 0x000fe200078e00ff */
[----:B------:R-:W-:Y:S01]  /*6100*/  @P1 LOP3.LUT P2, RZ, R59, 0xff, RZ, 0xc0, !PT ;  /* 0x000000ff3bff1812 */ /* 0x000fe2000784c0ff */
[----:B------:R-:W-:Y:S01]  /*6110*/  IMAD R33, R30, 0x40, R31 ;  /* 0x000000401e217824 */ /* 0x000fe200078e021f */
[----:B------:R-:W-:Y:S01]  /*6120*/  @P1 SEL R3, RZ, 0xffffffff, P3 ;  /* 0xffffffffff031807 */ /* 0x000fe20001800000 */
[----:B------:R-:W-:Y:S01]  /*6130*/  IMAD.IADD R78, R71, 0x1, R70 ;  /* 0x00000001474e7824 */ /* 0x000fe200078e0246 */
[----:B------:R-:W-:Y:S01]  /*6140*/  LOP3.LUT R68, R68, 0x1, RZ, 0x3c, !PT ;  /* 0x0000000144447812 */ /* 0x000fe200078e3cff */
[----:B------:R-:W-:Y:S01]  /*6150*/  IMAD.IADD R74, R70, 0x1, R69 ;  /* 0x00000001464a7824 */ /* 0x000fe200078e0245 */
[----:B------:R-:W-:Y:S01]  /*6160*/  @P0 SEL R3, R4, R3, !P2 ;  /* 0x0000000304030207 */ /* 0x000fe20005000000 */
[----:B------:R-:W-:Y:S01]  /*6170*/  IMAD.MOV.U32 R80, RZ, RZ, RZ ;  /* 0x000000ffff507224 */ /* 0x000fe200078e00ff */
[----:B------:R-:W-:Y:S01]  /*6180*/  LEA R79, R30, UR48, 0x3 ;  /* 0x000000301e4f7c11 */ /* 0x000fe2000f8e18ff */
[----:B------:R-:W-:Y:S01]  /*6190*/  IMAD.MOV.U32 R50, RZ, RZ, RZ ;  /* 0x000000ffff327224 */ /* 0x000fe200078e00ff */
[----:B------:R-:W-:Y:S02]  /*61a0*/  @P1 LOP3.LUT R3, R3, 0x1, RZ, 0xc0, !PT ;  /* 0x0000000103031812 */ /* 0x000fe400078ec0ff */
[----:B------:R-:W-:Y:S02]  /*61b0*/  CS2R R48, SRZ ;  /* 0x0000000000307805 */ /* 0x000fe4000001ff00 */
[----:B------:R-:W-:Y:S02]  /*61c0*/  SHF.L.U32 R0, R67, 0x1f, RZ ;  /* 0x0000001f43007819 */ /* 0x000fe400000006ff */
[----:B------:R-:W-:Y:S02]  /*61d0*/  CS2R R46, SRZ ;  /* 0x00000000002e7805 */ /* 0x000fe4000001ff00 */
[----:B------:R-:W-:Y:S02]  /*61e0*/  ISETP.NE.U32.OR P5, PT, R3, 0x1, !P1 ;  /* 0x000000010300780c */ /* 0x000fe40004fa5470 */
[----:B------:R-:W-:Y:S02]  /*61f0*/  CS2R R44, SRZ ;  /* 0x00000000002c7805 */ /* 0x000fe4000001ff00 */
[----:B------:R-:W-:Y:S02]  /*6200*/  PLOP3.LUT P2, PT, PT, PT, UP1, 0x80, 0x8 ;  /* 0x000000000008781c */ /* 0x000fe40003f4f018 */
[----:B------:R-:W-:Y:S02]  /*6210*/  CS2R R42, SRZ ;  /* 0x00000000002a7805 */ /* 0x000fe4000001ff00 */
[----:B------:R-:W-:Y:S02]  /*6220*/  LOP3.LUT P4, R75, R59, 0xff, RZ, 0xc0, !PT ;  /* 0x000000ff3b4b7812 */ /* 0x000fe4000788c0ff */
[----:B------:R-:W-:Y:S02]  /*6230*/  CS2R R40, SRZ ;  /* 0x0000000000287805 */ /* 0x000fe4000001ff00 */
[----:B------:R-:W-:Y:S02]  /*6240*/  SEL R3, RZ, 0xffffffff, P3 ;  /* 0xffffffffff037807 */ /* 0x000fe40001800000 */
[----:B------:R-:W-:Y:S02]  /*6250*/  CS2R R38, SRZ ;  /* 0x0000000000267805 */ /* 0x000fe4000001ff00 */
[----:B------:R-:W-:Y:S02]  /*6260*/  P2R R77, PR, RZ, 0x20 ;  /* 0x00000020ff4d7803 */ /* 0x000fe40000000000 */
[----:B------:R-:W-:Y:S01]  /*6270*/  CS2R R36, SRZ ;  /* 0x0000000000247805 */ /* 0x000fe2000001ff00 */
[----:B------:R-:W-:Y:S01]  /*6280*/  IMAD.MOV.U32 R34, RZ, RZ, RZ ;  /* 0x000000ffff227224 */ /* 0x000fe200078e00ff */
[----:B------:R-:W-:Y:S02]  /*6290*/  @P5 SHF.L.U32 R5, R68, 0x1f, RZ ;  /* 0x0000001f44055819 */ /* 0x000fe400000006ff */
[----:B------:R-:W-:Y:S02]  /*62a0*/  @P2 SEL R3, R4, R3, !P4 ;  /* 0x0000000304032207 */ /* 0x000fe40006000000 */
[----:B------:R-:W1:Y:S02]  /*62b0*/  @P5 SYNCS.PHASECHK.TRANS64.TRYWAIT P1, [UR48+0x70], R5 ;  /* 0x00007005ff0055a7 */ /* 0x000e640008021130 */
[----:B------:R-:W-:Y:S04]  /*62c0*/  LOP3.LUT R3, R3, 0x1, RZ, 0xc0, !PT ;  /* 0x0000000103037812 */ /* 0x000fe800078ec0ff */
[----:B------:R-:W-:Y:S04]  /*62d0*/  ISETP.NE.U32.AND P2, PT, R3, 0x1, PT ;  /* 0x000000010300780c */ /* 0x000fe80003f45070 */
[----:B------:R-:W-:Y:S01]  /*62e0*/  P2R R82, PR, RZ, 0x4 ;  /* 0x00000004ff527803 */ /* 0x000fe20000000000 */
[----:B------:R3:W4:Y:S01]  /*62f0*/  SYNCS.PHASECHK.TRANS64.TRYWAIT P0, [R79+URZ+0xe0], R0 ;  /* 0x0000e0004f0075a7 */ /* 0x00072200080011ff */
[----:B-1----:R-:W-:Y:S01]  /*6300*/  @P5 SEL R81, RZ, 0x1, !P1 ;  /* 0x00000001ff515807 */ /* 0x002fe20004800000 */
[----:B---3--:R-:W-:Y:S06]  /*6310*/  @!P5 BRA `(.L_x_100) ;  /* 0x000000000088d947 */ /* 0x008fec0003800000 */
[----:B------:R-:W-:Y:S01]  /*6320*/  IMAD.MOV.U32 R34, RZ, RZ, RZ ;  /* 0x000000ffff227224 */ /* 0x000fe200078e00ff */
[----:B------:R-:W-:Y:S01]  /*6330*/  ISETP.NE.AND P1, PT, R81, RZ, PT ;  /* 0x000000ff5100720c */ /* 0x000fe20003f25270 */
[----:B------:R-:W-:Y:S01]  /*6340*/  BSSY B0, `(.L_x_101) ;  /* 0x000000c000007945 */ /* 0x000fe20003800000 */
[----:B------:R-:W-:Y:S02]  /*6350*/  CS2R R36, SRZ ;  /* 0x0000000000247805 */ /* 0x000fe4000001ff00 */
[----:B------:R-:W-:Y:S02]  /*6360*/  CS2R R38, SRZ ;  /* 0x0000000000267805 */ /* 0x000fe4000001ff00 */
[----:B------:R-:W-:Y:S02]  /*6370*/  CS2R R40, SRZ ;  /* 0x0000000000287805 */ /* 0x000fe4000001ff00 */
[----:B------:R-:W-:Y:S02]  /*6380*/  CS2R R42, SRZ ;  /* 0x00000000002a7805 */ /* 0x000fe4000001ff00 */
[----:B------:R-:W-:Y:S02]  /*6390*/  CS2R R44, SRZ ;  /* 0x00000000002c7805 */ /* 0x000fe4000001ff00 */
[----:B------:R-:W-:Y:S02]  /*63a0*/  CS2R R46, SRZ ;  /* 0x00000000002e7805 */ /* 0x000fe4000001ff00 */
[----:B------:R-:W-:Y:S01]  /*63b0*/  CS2R R48, SRZ ;  /* 0x0000000000307805 */ /* 0x000fe2000001ff00 */
[----:B------:R-:W-:Y:S06]  /*63c0*/  @P1 BRA `(.L_x_102) ;  /* 0x00000000000c1947 */ /* 0x000fec0003800000 */
[----:B------:R-:W-:Y:S04]  /*63d0*/  SHF.L.U32 R4, R68, 0x1f, RZ ;  /* 0x0000001f44047819 */ /* 0x000fe800000006ff */
[----:B------:R-:W1:Y:S02]  /*63e0*/  SYNCS.PHASECHK.TRANS64.TRYWAIT P1, [UR48+0x70], R4 ;  /* 0x00007004ff0075a7 */ /* 0x000e640008021130 */
[----:B-1----:R-:W-:Y:S05]  /*63f0*/  @!P1 BRA `(.L_x_103) ;  /* 0x0000003400249947 */ /* 0x002fea0003800000 */
.L_x_102:
[----:B------:R-:W-:Y:S05]  /*6400*/  BSYNC B0 ;  /* 0x0000000000007941 */ /* 0x000fea0003800000 */
.L_x_101:
[----:B------:R-:W-:Y:S01]  /*6410*/  ISETP.NE.AND P1, PT, R82, RZ, PT ;  /* 0x000000ff5200720c */ /* 0x000fe20003f25270 */
[----:B------:R-:W-:Y:S11]  /*6420*/  HFMA2 R80, -RZ, RZ, 0, 5.9604644775390625e-08 ;  /* 0x00000001ff507431 */ /* 0x000ff600000001ff */
[----:B------:R-:W-:Y:S01]  /*6430*/  @!UPT UIADD3 URZ, UPT, UPT, URZ, URZ, URZ ;  /* 0x000000fffffff290 */ /* 0x000fe2000fffe0ff */
[----:B------:R3:W1:Y:S04]  /*6440*/  @P1 LDS R50, [R74+0x600] ;  /* 0x000600004a321984 */ /* 0x0006680000000800 */
[----:B------:R3:W1:Y:S04]  /*6450*/  @P1 LDS R34, [R71] ;  /* 0x0000000047221984 */ /* 0x0006680000000800 */
[----:B------:R3:W1:Y:S04]  /*6460*/  @P1 LDS R36, [R78] ;  /* 0x000000004e241984 */ /* 0x0006680000000800 */
[----:B------:R3:W1:Y:S04]  /*6470*/  @P1 LDS R37, [R69] ;  /* 0x0000000045251984 */ /* 0x0006680000000800 */
[----:B------:R3:W1:Y:S04]  /*6480*/  @P1 LDS R38, [R74] ;  /* 0x000000004a261984 */ /* 0x0006680000000800 */
[----:B------:R3:W1:Y:S04]  /*6490*/  @P1 LDS R39, [R71+0x200] ;  /* 0x0002000047271984 */ /* 0x0006680000000800 */
        /* <DEDUP_REMOVED lines=9> */
[----:B------:R3:W1:Y:S02]  /*6530*/  @P1 LDS R49, [R69+0x600] ;  /* 0x0006000045311984 */ /* 0x0006640000000800 */
.L_x_100:
[----:B------:R-:W-:Y:S05]  /*6540*/  BSYNC B1 ;  /* 0x0000000000017941 */ /* 0x000fea0003800000 */
.L_x_99:
[----:B-1----:R-:W-:Y:S04]  /*6550*/  SHF.R.U32.HI R4, RZ, 0x15, R33 ;  /* 0x00000015ff047819 */ /* 0x002fe80000011621 */
[----:B------:R-:W-:Y:S01]  /*6560*/  LOP3.LUT P1, RZ, R4, 0x3, R63, 0x48, !PT ;  /* 0x0000000304ff7812 */ /* 0x000fe2000782483f */
[----:B------:R-:W-:Y:S01]  /*6570*/  @!UPT UIADD3 URZ, UPT, UPT, URZ, URZ, URZ ;  /* 0x000000fffffff290 */ /* 0x000fe2000fffe0ff */
[----:B----4-:R-:W-:Y:S11]  /*6580*/  @P0 BRA `(.L_x_104) ;  /* 0x0000000000080947 */ /* 0x010ff60003800000 */
[----:B------:R-:W1:Y:S02]  /*6590*/  SYNCS.PHASECHK.TRANS64.TRYWAIT P0, [R79+URZ+0xe0], R0 ;  /* 0x0000e0004f0075a7 */ /* 0x000e6400080011ff */
[----:B-1----:R-:W-:Y:S05]  /*65a0*/  @!P0 BRA `(.L_x_105) ;  /* 0x0000003000d08947 */ /* 0x002fea0003800000 */
.L_x_104:
[----:B------:R-:W-:Y:S05]  /*65b0*/  @!P1 BRA `(.L_x_106) ;  /* 0x0000000000409947 */ /* 0x000fea0003800000 */
[----:B------:R-:W4:Y:S01]  /*65c0*/  LDCU.64 UR8, c[0x4][0x70] ;  /* 0x01000e00ff0877ac */ /* 0x000f220008000a00 */
[----:B------:R-:W-:Y:S01]  /*65d0*/  MOV R15, 0x0 ;  /* 0x00000000000f7802 */ /* 0x000fe20000000f00 */
[----:B------:R-:W-:Y:S02]  /*65e0*/  HFMA2 R12, -RZ, RZ, 0, 5.9604644775390625e-08 ;  /* 0x00000001ff0c7431 */ /* 0x000fe400000001ff */
[----:B------:R-:W-:Y:S02]  /*65f0*/  IMAD.MOV.U32 R8, RZ, RZ, 0x192 ;  /* 0x00000192ff087424 */ /* 0x000fe400078e00ff */
[----:B------:R-:W-:Y:S01]  /*6600*/  IMAD.MOV.U32 R13, RZ, RZ, RZ ;  /* 0x000000ffff0d7224 */ /* 0x000fe200078e00ff */
[----:B------:R-:W5:Y:S01]  /*6610*/  LDCU.64 UR6, c[0x4][0x78] ;  /* 0x01000f00ff0677ac */ /* 0x000f620008000a00 */
[----:B------:R-:W1:Y:S01]  /*6620*/  LDC.64 R14, c[0x4][R15] ;  /* 0x010000000f0e7b82 */ /* 0x000e620000000a00 */
[----:B------:R-:W2:Y:S01]  /*6630*/  LDCU.64 UR4, c[0x4][0x10] ;  /* 0x01000200ff0477ac */ /* 0x000ea20008000a00 */
[----:B----4-:R-:W-:Y:S01]  /*6640*/  MOV R5, UR9 ;  /* 0x0000000900057c02 */ /* 0x010fe20008000f00 */
[----:B------:R-:W-:Y:S01]  /*6650*/  IMAD.U32 R4, RZ, RZ, UR8 ;  /* 0x00000008ff047e24 */ /* 0x000fe2000f8e00ff */
[----:B-----5:R-:W-:Y:S01]  /*6660*/  MOV R7, UR7 ;  /* 0x0000000700077c02 */ /* 0x020fe20008000f00 */
[----:B------:R-:W-:Y:S01]  /*6670*/  IMAD.U32 R6, RZ, RZ, UR6 ;  /* 0x00000006ff067e24 */ /* 0x000fe2000f8e00ff */
[----:B--2---:R-:W-:Y:S01]  /*6680*/  MOV R11, UR5 ;  /* 0x00000005000b7c02 */ /* 0x004fe20008000f00 */
[----:B------:R-:W-:Y:S02]  /*6690*/  IMAD.U32 R10, RZ, RZ, UR4 ;  /* 0x00000004ff0a7e24 */ /* 0x000fe4000f8e00ff */
[----:B------:R-:W-:Y:S07]  /*66a0*/  LEPC R20, `(.L_x_106) ;  /* 0x000000001014794e */ /* 0x000fee0000000000 */
[----:B-1-3--:R-:W-:Y:S05]  /*66b0*/  CALL.ABS.NOINC R14 ;  /* 0x000000000e007343 */ /* 0x00afea0003c00000 */
.L_x_106:
[----:B------:R-:W-:Y:S05]  /*66c0*/  WARPSYNC.ALL ;  /* 0x0000000000007948 */ /* 0x000fea0003800000 */
[----:B------:R-:W-:Y:S01]  /*66d0*/  R2UR UR4, R33 ;  /* 0x00000000210472ca */ /* 0x000fe200000e0000 */
[----:B------:R-:W-:Y:S01]  /*66e0*/  BSSY.RECONVERGENT B0, `(.L_x_107) ;  /* 0x0000053000007945 */ /* 0x000fe20003800200 */
[----:B------:R-:W-:Y:S11]  /*66f0*/  ISETP.NE.AND P0, PT, R72, RZ, PT ;  /* 0x000000ff4800720c */ /* 0x000ff60003f05270 */
[----:B------:R-:W2:Y:S02]  /*6700*/  LDTM.x16 R4, tmem[UR4] ;  /* 0x00000004000479ee */ /* 0x000ea40008240000 */
[C---:B--2---:R-:W-:Y:S01]  /*6710*/  FMUL R4, R32.reuse, R4 ;  /* 0x0000000420047220 */ /* 0x044fe20000400000 */
[C---:B------:R-:W-:Y:S01]  /*6720*/  FMUL R5, R32.reuse, R5 ;  /* 0x0000000520057220 */ /* 0x040fe20000400000 */
[C---:B------:R-:W-:Y:S01]  /*6730*/  FMUL R6, R32.reuse, R6 ;  /* 0x0000000620067220 */ /* 0x040fe20000400000 */
[C---:B------:R-:W-:Y:S01]  /*6740*/  FMUL R7, R32.reuse, R7 ;  /* 0x0000000720077220 */ /* 0x040fe20000400000 */
[C---:B------:R-:W-:Y:S01]  /*6750*/  FFMA R4, R35.reuse, R34, R4 ;  /* 0x0000002223047223 */ /* 0x040fe20000000004 */
[C---:B------:R-:W-:Y:S01]  /*6760*/  FFMA R5, R35.reuse, R36, R5 ;  /* 0x0000002423057223 */ /* 0x040fe20000000005 */
[C---:B------:R-:W-:Y:S01]  /*6770*/  FFMA R6, R35.reuse, R37, R6 ;  /* 0x0000002523067223 */ /* 0x040fe20000000006 */
[C---:B------:R-:W-:Y:S01]  /*6780*/  FFMA R7, R35.reuse, R38, R7 ;  /* 0x0000002623077223 */ /* 0x040fe20000000007 */
[C---:B------:R-:W-:Y:S01]  /*6790*/  FMUL R8, R32.reuse, R8 ;  /* 0x0000000820087220 */ /* 0x040fe20000400000 */
[----:B------:R2:W-:Y:S01]  /*67a0*/  STS [R71], R4 ;  /* 0x0000000447007388 */ /* 0x0005e20000000800 */
[C---:B------:R-:W-:Y:S01]  /*67b0*/  FMUL R9, R32.reuse, R9 ;  /* 0x0000000920097220 */ /* 0x040fe20000400000 */
[C---:B------:R-:W-:Y:S01]  /*67c0*/  FMUL R10, R32.reuse, R10 ;  /* 0x0000000a200a7220 */ /* 0x040fe20000400000 */
[C---:B------:R-:W-:Y:S01]  /*67d0*/  FFMA R8, R35.reuse, R39, R8 ;  /* 0x0000002723087223 */ /* 0x040fe20000000008 */
[----:B------:R2:W-:Y:S01]  /*67e0*/  STS [R78], R5 ;  /* 0x000000054e007388 */ /* 0x0005e20000000800 */
        /* <DEDUP_REMOVED lines=11> */
[----:B------:R2:W-:Y:S01]  /*68a0*/  STS [R71+0x200], R8 ;  /* 0x0002000847007388 */ /* 0x0005e20000000800 */
[C---:B------:R-:W-:Y:S01]  /*68b0*/  FMUL R15, R32.reuse, R15 ;  /* 0x0000000f200f7220 */ /* 0x040fe20000400000 */
[C---:B------:R-:W-:Y:S01]  /*68c0*/  FMUL R16, R32.reuse, R16 ;  /* 0x0000001020107220 */ /* 0x040fe20000400000 */
[C---:B------:R-:W-:Y:S01]  /*68d0*/  FFMA R14, R35.reuse, R45, R14 ;  /* 0x0000002d230e7223 */ /* 0x040fe2000000000e */
[----:B------:R2:W-:Y:S01]  /*68e0*/  STS [R78+0x200], R9 ;  /* 0x000200094e007388 */ /* 0x0005e20000000800 */
[C---:B------:R-:W-:Y:S01]  /*68f0*/  FFMA R15, R35.reuse, R46, R15 ;  /* 0x0000002e230f7223 */ /* 0x040fe2000000000f */
[C---:B------:R-:W-:Y:S01]  /*6900*/  FFMA R16, R35.reuse, R47, R16 ;  /* 0x0000002f23107223 */ /* 0x040fe20000000010 */
[C---:B------:R-:W-:Y:S01]  /*6910*/  FMUL R17, R32.reuse, R17 ;  /* 0x0000001120117220 */ /* 0x040fe20000400000 */
[----:B------:R2:W-:Y:S01]  /*6920*/  STS [R69+0x200], R10 ;  /* 0x0002000a45007388 */ /* 0x0005e20000000800 */
[C---:B------:R-:W-:Y:S01]  /*6930*/  FMUL R18, R32.reuse, R18 ;  /* 0x0000001220127220 */ /* 0x040fe20000400000 */
[----:B------:R-:W-:Y:S01]  /*6940*/  FMUL R19, R32, R19 ;  /* 0x0000001320137220 */ /* 0x000fe20000400000 */
[C---:B------:R-:W-:Y:S01]  /*6950*/  FFMA R17, R35.reuse, R48, R17 ;  /* 0x0000003023117223 */ /* 0x040fe20000000011 */
[----:B------:R2:W-:Y:S01]  /*6960*/  STS [R74+0x200], R11 ;  /* 0x0002000b4a007388 */ /* 0x0005e20000000800 */
[C---:B------:R-:W-:Y:S01]  /*6970*/  FFMA R18, R35.reuse, R49, R18 ;  /* 0x0000003123127223 */ /* 0x040fe20000000012 */
[----:B------:R-:W-:Y:S02]  /*6980*/  FFMA R19, R35, R50, R19 ;  /* 0x0000003223137223 */ /* 0x000fe40000000013 */
[----:B------:R2:W-:Y:S04]  /*6990*/  STS [R71+0x400], R12 ;  /* 0x0004000c47007388 */ /* 0x0005e80000000800 */
[----:B------:R2:W-:Y:S04]  /*69a0*/  STS [R78+0x400], R13 ;  /* 0x0004000d4e007388 */ /* 0x0005e80000000800 */
[----:B------:R2:W-:Y:S04]  /*69b0*/  STS [R69+0x400], R14 ;  /* 0x0004000e45007388 */ /* 0x0005e80000000800 */
[----:B------:R2:W-:Y:S04]  /*69c0*/  STS [R74+0x400], R15 ;  /* 0x0004000f4a007388 */ /* 0x0005e80000000800 */
[----:B------:R2:W-:Y:S04]  /*69d0*/  STS [R71+0x600], R16 ;  /* 0x0006001047007388 */ /* 0x0005e80000000800 */
[----:B------:R2:W-:Y:S04]  /*69e0*/  STS [R78+0x600], R17 ;  /* 0x000600114e007388 */ /* 0x0005e80000000800 */
[----:B------:R2:W-:Y:S04]  /*69f0*/  STS [R69+0x600], R18 ;  /* 0x0006001245007388 */ /* 0x0005e80000000800 */
[----:B------:R2:W-:Y:S01]  /*6a00*/  STS [R74+0x600], R19 ;  /* 0x000600134a007388 */ /* 0x0005e20000000800 */
[----:B------:R-:W-:Y:S01]  /*6a10*/  @!PT LDS RZ, [RZ] ;  /* 0x00000000fffff984 */ /* 0x000fe20000000800 */
[----:B------:R-:W-:Y:S01]  /*6a20*/  @!PT LDS RZ, [RZ] ;  /* 0x00000000fffff984 */ /* 0x000fe20000000800 */
[----:B------:R-:W-:Y:S01]  /*6a30*/  @!PT LDS RZ, [RZ] ;  /* 0x00000000fffff984 */ /* 0x000fe20000000800 */
[----:B------:R-:W-:Y:S01]  /*6a40*/  @!PT LDS RZ, [RZ] ;  /* 0x00000000fffff984 */ /* 0x000fe20000000800 */
[----:B------:R4:W-:Y:S06]  /*6a50*/  MEMBAR.ALL.CTA ;  /* 0x0000000000007992 */ /* 0x0009ec0000008000 */
[----:B----4-:R-:W4:Y:S02]  /*6a60*/  FENCE.VIEW.ASYNC.S ;  /* 0x00000000000073c6 */ /* 0x010f240000000000 */
[----:B----4-:R-:W-:Y:S06]  /*6a70*/  BAR.SYNC.DEFER_BLOCKING 0x1, 0x80 ;  /* 0x0042000000007b1d */ /* 0x010fec0000010000 */
[----:B------:R-:W-:Y:S05]  /*6a80*/  @P0 BRA `(.L_x_108) ;  /* 0x0000000000600947 */ /* 0x000fea0003800000 */
[----:B------:R-:W-:Y:S02]  /*6a90*/  UIADD3 UR4, UPT, UPT, UR48, 0x200, URZ ;  /* 0x0000020030047890 */ /* 0x000fe4000fffe0ff */
[----:B------:R-:W-:Y:S01]  /*6aa0*/  UIADD3 UR16, UP0, UPT, UR52, 0x880, URZ ;  /* 0x0000088034107890 */ /* 0x000fe2000ff1e0ff */
[----:B------:R-:W-:Y:S01]  /*6ab0*/  UMOV UR43, UR36 ;  /* 0x00000024002b7c82 */ /* 0x000fe20008000000 */
[----:B------:R-:W-:Y:S02]  /*6ac0*/  UIADD3 UR13, UPT, UPT, UR41, 0x20, URZ ;  /* 0x00000020290d7890 */ /* 0x000fe4000fffe0ff */
[----:B------:R-:W-:Y:S01]  /*6ad0*/  MOV R64, UR4 ;  /* 0x0000000400407c02 */ /* 0x000fe20008000f00 */
[----:B------:R-:W-:Y:S02]  /*6ae0*/  UIADD3.X UR17, UPT, UPT, URZ, UR53, URZ, UP0, !UPT ;  /* 0x00000035ff117290 */ /* 0x000fe400087fe4ff */
[----:B------:R-:W-:Y:S01]  /*6af0*/  UIADD3 UR12, UPT, UPT, UR48, 0xa00, URZ ;  /* 0x00000a00300c7890 */ /* 0x000fe2000fffe0ff */
[----:B------:R-:W-:Y:S01]  /*6b00*/  R2UR UR40, R64 ;  /* 0x00000000402872ca */ /* 0x000fe200000e0000 */
[----:B------:R-:W-:Y:S01]  /*6b10*/  UMOV UR14, UR42 ;  /* 0x0000002a000e7c82 */ /* 0x000fe20008000000 */
[----:B------:R-:W-:Y:S01]  /*6b20*/  UMOV UR15, UR36 ;  /* 0x00000024000f7c82 */ /* 0x000fe20008000000 */
[----:B------:R-:W-:Y:S02]  /*6b30*/  UIADD3 UR9, UPT, UPT, UR41, 0x40, URZ ;  /* 0x0000004029097890 */ /* 0x000fe4000fffe0ff */
[----:B------:R-:W-:Y:S01]  /*6b40*/  UIADD3 UR8, UPT, UPT, UR48, 0x1200, URZ ;  /* 0x0000120030087890 */ /* 0x000fe2000fffe0ff */
[----:B------:R-:W-:Y:S01]  /*6b50*/  UMOV UR10, UR42 ;  /* 0x0000002a000a7c82 */ /* 0x000fe20008000000 */
[----:B------:R-:W-:Y:S01]  /*6b60*/  UMOV UR11, UR36 ;  /* 0x00000024000b7c82 */ /* 0x000fe20008000000 */
[----:B------:R-:W-:Y:S02]  /*6b70*/  UIADD3 UR5, UPT, UPT, UR41, 0x60, URZ ;  /* 0x0000006029057890 */ /* 0x000fe4000fffe0ff */
[----:B------:R-:W-:Y:S03]  /*6b80*/  UIADD3 UR4, UPT, UPT, UR48, 0x1a00, URZ ;  /* 0x00001a0030047890 */ /* 0x000fe6000fffe0ff */
[----:B------:R4:W-:Y:S01]  /*6b90*/  UTMASTG.3D [UR40], [UR16] ;  /* 0x00000028100073b5 */ /* 0x0009e20008010000 */
[----:B------:R-:W-:Y:S01]  /*6ba0*/  UMOV UR6, UR42 ;  /* 0x0000002a00067c82 */ /* 0x000fe20008000000 */
[----:B------:R-:W-:Y:S01]  /*6bb0*/  UMOV UR7, UR36 ;  /* 0x0000002400077c82 */ /* 0x000fe20008000000 */
[----:B------:R4:W-:Y:S01]  /*6bc0*/  UTMASTG.3D [UR12], [UR16] ;  /* 0x0000000c100073b5 */ /* 0x0009e20008010000 */
[----:B------:R4:W-:Y:S02]  /*6bd0*/  UTMASTG.3D [UR8], [UR16] ;  /* 0x00000008100073b5 */ /* 0x0009e40008010000 */
[----:B------:R4:W-:Y:S01]  /*6be0*/  UTMASTG.3D [UR4], [UR16] ;  /* 0x00000004100073b5 */ /* 0x0009e20008010000 */
[----:B------:R0:W-:Y:S01]  /*6bf0*/  UTMACMDFLUSH ;  /* 0x00000000000079b7 */ /* 0x0001e20000000000 */
[----:B----4-:R-:W-:Y:S04]  /*6c00*/  DEPBAR.LE SB0, 0x1 ;  /* 0x000080400000791a */ /* 0x010fe80000000000 */
.L_x_108:
[----:B------:R-:W-:Y:S05]  /*6c10*/  BSYNC.RECONVERGENT B0 ;  /* 0x0000000000007941 */ /* 0x000fea0003800200 */
.L_x_107:
[----:B------:R-:W-:Y:S01]  /*6c20*/  BAR.SYNC.DEFER_BLOCKING 0x1, 0x80 ;  /* 0x0042000000007b1d */ /* 0x000fe20000010000 */
[----:B------:R-:W-:Y:S01]  /*6c30*/  ISETP.NE.AND P1, PT, R77, RZ, PT ;  /* 0x000000ff4d00720c */ /* 0x000fe20003f25270 */
[----:B------:R-:W-:Y:S01]  /*6c40*/  UISETP.NE.AND UP0, UPT, UR49, URZ, UPT ;  /* 0x000000ff3100728c */ /* 0x000fe2000bf05270 */
[----:B------:R-:W-:Y:S11]  /*6c50*/  LEA R3, R80, UR48, 0x3 ;  /* 0x0000003050037c11 */ /* 0x000ff6000f8e18ff */
[----:B--2---:R-:W-:Y:S01]  /*6c60*/  @P1 SHF.L.U32 R4, R68, 0x1f, RZ ;  /* 0x0000001f44041819 */ /* 0x004fe200000006ff */
[----:B------:R-:W-:Y:S06]  /*6c70*/  BRA.U !UP0, `(.L_x_109) ;  /* 0x0000000108247547 */ /* 0x000fec000b800000 */
[----:B------:R-:W-:Y:S01]  /*6c80*/  IMAD.U32 R5, RZ, RZ, UR51 ;  /* 0x00000033ff057e24 */ /* 0x000fe2000f8e00ff */
[----:B-1----:R-:W-:Y:S01]  /*6c90*/  MOV R0, UR37 ;  /* 0x0000002500007c02 */ /* 0x002fe20008000f00 */
[----:B------:R-:W-:Y:S03]  /*6ca0*/  UIADD3 UR51, UPT, UPT, UR51, 0x1, URZ ;  /* 0x0000000133337890 */ /* 0x000fe6000fffe0ff */
[----:B------:R-:W-:Y:S01]  /*6cb0*/  @P1 LEA R5, R5, UR48, 0x3 ;  /* 0x0000003005051c11 */ /* 0x000fe2000f8e18ff */
[----:B------:R-:W-:Y:S04]  /*6cc0*/  UISETP.NE.AND UP0, UPT, UR51, 0x4, UPT ;  /* 0x000000043300788c */ /* 0x000fe8000bf05270 */
[----:B------:R-:W-:Y:S01]  /*6cd0*/  @P1 VIADD R5, R5, 0x90 ;  /* 0x0000009005051836 */ /* 0x000fe20000000000 */
[----:B------:R-:W-:Y:S04]  /*6ce0*/  USEL UR51, UR51, URZ, UP0 ;  /* 0x000000ff33337287 */ /* 0x000fe80008000000 */
[----:B------:R-:W-:Y:S04]  /*6cf0*/  @P1 PRMT R0, R0, 0x654, R5 ;  /* 0x0000065400001816 */ /* 0x000fe80000000005 */
[----:B------:R2:W-:Y:S04]  /*6d00*/  @P1 SYNCS.ARRIVE.TRANS64.RED.A1T0 RZ, [R0+URZ], RZ ;  /* 0x000000ff00ff19a7 */ /* 0x0005e800081004ff */
.L_x_109:
[----:B------:R-:W4:Y:S01]  /*6d10*/  @P1 SYNCS.PHASECHK.TRANS64.TRYWAIT P0, [R3+URZ+0x70], R4 ;  /* 0x00007004030015a7 */ /* 0x000f2200080011ff */
[----:B------:R-:W-:Y:S01]  /*6d20*/  BSSY B1, `(.L_x_110) ;  /* 0x0000023000017945 */ /* 0x000fe20003800000 */
[----:B----4-:R-:W-:Y:S03]  /*6d30*/  @P1 SEL R81, RZ, 0x1, !P0 ;  /* 0x00000001ff511807 */ /* 0x010fe60004000000 */
[----:B------:R-:W-:Y:S05]  /*6d40*/  @!P1 BRA `(.L_x_111) ;  /* 0x0000000000809947 */ /* 0x000fea0003800000 */
[----:B------:R-:W-:Y:S01]  /*6d50*/  ISETP.NE.AND P0, PT, R81, RZ, PT ;  /* 0x000000ff5100720c */ /* 0x000fe20003f05270 */
[----:B------:R-:W-:Y:S01]  /*6d60*/  BSSY B0, `(.L_x_112) ;  /* 0x0000009000007945 */ /* 0x000fe20003800000 */
[----:B------:R-:W-:Y:S11]  /*6d70*/  ISETP.NE.AND P1, PT, R82, RZ, PT ;  /* 0x000000ff5200720c */ /* 0x000ff60003f25270 */
[----:B------:R-:W-:Y:S02]  /*6d80*/  @!UPT UIADD3 URZ, UPT, UPT, URZ, URZ, URZ ;  /* 0x000000fffffff290 */ /* 0x000fe4000fffe0ff */
[C---:B------:R-:W-:Y:S02]  /*6d90*/  @P1 IMAD R5, R80.reuse, 0x2000, R71 ;  /* 0x0000200050051824 */ /* 0x040fe400078e0247 */
[----:B------:R-:W-:Y:S01]  /*6da0*/  @P1 IMAD R4, R80, 0x2000, R78 ;  /* 0x0000200050041824 */ /* 0x000fe200078e024e */
[----:B------:R-:W-:Y:S06]  /*6db0*/  @P0 BRA `(.L_x_113) ;  /* 0x00000000000c0947 */ /* 0x000fec0003800000 */
[----:B-12---:R-:W-:Y:S04]  /*6dc0*/  SHF.L.U32 R0, R68, 0x1f, RZ ;  /* 0x0000001f44007819 */ /* 0x006fe800000006ff */
[----:B------:R-:W1:Y:S02]  /*6dd0*/  SYNCS.PHASECHK.TRANS64.TRYWAIT P0, [R3+URZ+0x70], R0 ;  /* 0x00007000030075a7 */ /* 0x000e6400080011ff */
[----:B-1----:R-:W-:Y:S05]  /*6de0*/  @!P0 BRA `(.L_x_114) ;  /* 0x0000002800d48947 */ /* 0x002fea0003800000 */
.L_x_113:
[----:B------:R-:W-:Y:S05]  /*6df0*/  BSYNC B0 ;  /* 0x0000000000007941 */ /* 0x000fea0003800000 */
.L_x_112:
[----:B------:R-:W-:Y:S11]  /*6e00*/  ISETP.NE.AND P0, PT, R82, RZ, PT ;  /* 0x000000ff5200720c */ /* 0x000ff60003f05270 */
[----:B------:R-:W-:Y:S02]  /*6e10*/  @!UPT UIADD3 URZ, UPT, UPT, URZ, URZ, URZ ;  /* 0x000000fffffff290 */ /* 0x000fe4000fffe0ff */
[----:B------:R4:W3:Y:S01]  /*6e20*/  @P0 LDS R34, [R5] ;  /* 0x0000000005220984 */ /* 0x0008e20000000800 */
[C---:B-12---:R-:W-:Y:S01]  /*6e30*/  @P0 IMAD R0, R80.reuse, 0x2000, R69 ;  /* 0x0000200050000824 */ /* 0x046fe200078e0245 */
[C---:B------:R-:W-:Y:S01]  /*6e40*/  @P0 LEA R3, R80.reuse, R74, 0xd ;  /* 0x0000004a50030211 */ /* 0x040fe200078e68ff */
[----:B------:R-:W-:Y:S01]  /*6e50*/  VIADD R80, R80, 0x1 ;  /* 0x0000000150507836 */ /* 0x000fe20000000000 */
[----:B------:R4:W1:Y:S04]  /*6e60*/  @P0 LDS R39, [R5+0x200] ;  /* 0x0002000005270984 */ /* 0x0008680000000800 */
[----:B------:R4:W2:Y:S04]  /*6e70*/  @P0 LDS R43, [R5+0x400] ;  /* 0x00040000052b0984 */ /* 0x0008a80000000800 */
[----:B------:R4:W1:Y:S04]  /*6e80*/  @P0 LDS R47, [R5+0x600] ;  /* 0x00060000052f0984 */ /* 0x0008680000000800 */
[----:B------:R4:W1:Y:S04]  /*6e90*/  @P0 LDS R36, [R4] ;  /* 0x0000000004240984 */ /* 0x0008680000000800 */
[----:B------:R4:W1:Y:S04]  /*6ea0*/  @P0 LDS R40, [R4+0x200] ;  /* 0x0002000004280984 */ /* 0x0008680000000800 */
[----:B------:R4:W1:Y:S04]  /*6eb0*/  @P0 LDS R44, [R4+0x400] ;  /* 0x00040000042c0984 */ /* 0x0008680000000800 */
        /* <DEDUP_REMOVED lines=8> */
[----:B--23--:R4:W1:Y:S02]  /*6f40*/  @P0 LDS R50, [R3+0x600] ;  /* 0x0006000003320984 */ /* 0x00c8640000000800 */
.L_x_111:
[----:B------:R-:W-:Y:S05]  /*6f50*/  BSYNC B1 ;  /* 0x0000000000017941 */ /* 0x000fea0003800000 */
.L_x_110:
[----:B-12-4-:R-:W-:Y:S05]  /*6f60*/  VIADD R0, R33, 0x10 ;  /* 0x0000001021007836 */ /* 0x016fea0000000000 */
[----:B------:R-:W-:Y:S04]  /*6f70*/  SHF.R.U32.HI R0, RZ, 0x15, R0 ;  /* 0x00000015ff007819 */ /* 0x000fe80000011600 */
[----:B------:R-:W-:Y:S11]  /*6f80*/  LOP3.LUT P0, RZ, R0, 0x3, R63, 0x48, !PT ;  /* 0x0000000300ff7812 */ /* 0x000ff6000780483f */
[----:B------:R-:W-:Y:S02]  /*6f90*/  @!UPT UIADD3 URZ, UPT, UPT, URZ, URZ, URZ ;  /* 0x000000fffffff290 */ /* 0x000fe4000fffe0ff */
[----:B------:R-:W-:Y:S05]  /*6fa0*/  @!P0 BRA `(.L_x_115) ;  /* 0x0000000000408947 */ /* 0x000fea0003800000 */
[----:B------:R-:W1:Y:S01]  /*6fb0*/  LDCU.64 UR8, c[0x4][0x70] ;  /* 0x01000e00ff0877ac */ /* 0x000e620008000a00 */
[----:B------:R-:W-:Y:S01]  /*6fc0*/  MOV R15, 0x0 ;  /* 0x00000000000f7802 */ /* 0x000fe20000000f00 */
[----:B------:R-:W-:Y:S02]  /*6fd0*/  HFMA2 R12, -RZ, RZ, 0, 5.9604644775390625e-08 ;  /* 0x00000001ff0c7431 */ /* 0x000fe400000001ff */
[----:B------:R-:W-:Y:S02]  /*6fe0*/  IMAD.MOV.U32 R8, RZ, RZ, 0x192 ;  /* 0x00000192ff087424 */ /* 0x000fe400078e00ff */
[----:B------:R-:W-:Y:S01]  /*6ff0*/  IMAD.MOV.U32 R13, RZ, RZ, RZ ;  /* 0x000000ffff0d7224 */ /* 0x000fe200078e00ff */
[----:B------:R-:W2:Y:S01]  /*7000*/  LDCU.64 UR6, c[0x4][0x78] ;  /* 0x01000f00ff0677ac */ /* 0x000ea20008000a00 */
[----:B------:R-:W4:Y:S01]  /*7010*/  LDC.64 R14, c[0x4][R15] ;  /* 0x010000000f0e7b82 */ /* 0x000f220000000a00 */
[----:B------:R-:W5:Y:S01]  /*7020*/  LDCU.64 UR4, c[0x4][0x10] ;  /* 0x01000200ff0477ac */ /* 0x000f620008000a00 */
[----:B-1----:R-:W-:Y:S01]  /*7030*/  MOV R5, UR9 ;  /* 0x0000000900057c02 */ /* 0x002fe20008000f00 */
[----:B------:R-:W-:Y:S01]  /*7040*/  IMAD.U32 R4, RZ, RZ, UR8 ;  /* 0x00000008ff047e24 */ /* 0x000fe2000f8e00ff */
[----:B--2---:R-:W-:Y:S01]  /*7050*/  MOV R7, UR7 ;  /* 0x0000000700077c02 */ /* 0x004fe20008000f00 */
[----:B------:R-:W-:Y:S01]  /*7060*/  IMAD.U32 R6, RZ, RZ, UR6 ;  /* 0x00000006ff067e24 */ /* 0x000fe2000f8e00ff */
[----:B-----5:R-:W-:Y:S01]  /*7070*/  MOV R11, UR5 ;  /* 0x00000005000b7c02 */ /* 0x020fe20008000f00 */
[----:B------:R-:W-:Y:S02]  /*7080*/  IMAD.U32 R10, RZ, RZ, UR4 ;  /* 0x00000004ff0a7e24 */ /* 0x000fe4000f8e00ff */
[----:B------:R-:W-:Y:S07]  /*7090*/  LEPC R20, `(.L_x_115) ;  /* 0x000000001014794e */ /* 0x000fee0000000000 */
[----:B---34-:R-:W-:Y:S05]  /*70a0*/  CALL.ABS.NOINC R14 ;  /* 0x000000000e007343 */ /* 0x018fea0003c00000 */
.L_x_115:
[----:B------:R-:W-:Y:S05]  /*70b0*/  WARPSYNC.ALL ;  /* 0x0000000000007948 */ /* 0x000fea0003800000 */
[----:B------:R-:W-:Y:S01]  /*70c0*/  R2UR UR4, R33 ;  /* 0x00000000210472ca */ /* 0x000fe200000e0000 */
[----:B------:R-:W-:Y:S01]  /*70d0*/  BSSY.RECONVERGENT B0, `(.L_x_116) ;  /* 0x000005b000007945 */ /* 0x000fe20003800200 */
[----:B------:R-:W-:Y:S02]  /*70e0*/  ISETP.NE.AND P6, PT, R77, RZ, PT ;  /* 0x000000ff4d00720c */ /* 0x000fe40003fc5270 */
[----:B------:R-:W-:Y:S02]  /*70f0*/  ISETP.NE.AND P0, PT, R72, RZ, PT ;  /* 0x000000ff4800720c */ /* 0x000fe40003f05270 */
[----:B------:R-:W-:Y:S02]  /*7100*/  MOV R3, UR51 ;  /* 0x0000003300037c02 */ /* 0x000fe40008000f00 */
[----:B------:R-:W-:Y:S05]  /*7110*/  MOV R0, UR37 ;  /* 0x0000002500007c02 */ /* 0x000fea0008000f00 */
[----:B------:R-:W1:Y:S02]  /*7120*/  LDTM.x16 R4, tmem[UR4+0x10] ;  /* 0x00001004000479ee */ /* 0x000e640008240000 */
[----:B------:R-:W-:Y:S02]  /*7130*/  @P6 LEA R3, R3, UR48, 0x3 ;  /* 0x0000003003036c11 */ /* 0x000fe4000f8e18ff */
[----:B------:R-:W-:Y:S02]  /*7140*/  @P6 SHF.L.U32 R20, R68, 0x1f, RZ ;  /* 0x0000001f44146819 */ /* 0x000fe400000006ff */
[----:B------:R-:W-:Y:S04]  /*7150*/  @P6 IADD3 R3, PT, PT, R3, 0x90, RZ ;  /* 0x0000009003036810 */ /* 0x000fe80007ffe0ff */
[----:B------:R-:W-:Y:S02]  /*7160*/  @P6 PRMT R0, R0, 0x654, R3 ;  /* 0x0000065400006816 */ /* 0x000fe40000000003 */
[----:B------:R-:W-:Y:S01]  /*7170*/  LEA R3, R80, UR48, 0x3 ;  /* 0x0000003050037c11 */ /* 0x000fe2000f8e18ff */
[C---:B-1----:R-:W-:Y:S01]  /*7180*/  FMUL R4, R32.reuse, R4 ;  /* 0x0000000420047220 */ /* 0x042fe20000400000 */
        /* <DEDUP_REMOVED lines=52> */
[----:B--2---:R-:W2:Y:S02]  /*74d0*/  FENCE.VIEW.ASYNC.S ;  /* 0x00000000000073c6 */ /* 0x004ea40000000000 */
[----:B--2---:R-:W-:Y:S06]  /*74e0*/  BAR.SYNC.DEFER_BLOCKING 0x1, 0x80 ;  /* 0x0042000000007b1d */ /* 0x004fec0000010000 */
[----:B------:R-:W-:Y:S05]  /*74f0*/  @P0 BRA `(.L_x_117) ;  /* 0x0000000000600947 */ /* 0x000fea0003800000 */
[----:B------:R-:W-:Y:S02]  /*7500*/  UIADD3 UR20, UP0, UPT, UR52, 0x880, URZ ;  /* 0x0000088034147890 */ /* 0x000fe4000ff1e0ff */
[----:B------:R-:W-:Y:S02]  /*7510*/  UIADD3 UR14, UPT, UPT, UR42, 0x10, URZ ;  /* 0x000000102a0e7890 */ /* 0x000fe4000fffe0ff */
[----:B------:R-:W-:Y:S02]  /*7520*/  UIADD3 UR12, UPT, UPT, UR48, 0x2200, URZ ;  /* 0x00002200300c7890 */ /* 0x000fe4000fffe0ff */
[----:B------:R-:W-:Y:S01]  /*7530*/  UIADD3.X UR21, UPT, UPT, URZ, UR53, URZ, UP0, !UPT ;  /* 0x00000035ff157290 */ /* 0x000fe200087fe4ff */
[----:B------:R-:W-:Y:S01]  /*7540*/  UMOV UR13, UR41 ;  /* 0x00000029000d7c82 */ /* 0x000fe20008000000 */
[----:B------:R-:W-:Y:S01]  /*7550*/  UMOV UR15, UR36 ;  /* 0x00000024000f7c82 */ /* 0x000fe20008000000 */
[----:B------:R-:W-:Y:S02]  /*7560*/  UIADD3 UR17, UPT, UPT, UR41, 0x20, URZ ;  /* 0x0000002029117890 */ /* 0x000fe4000fffe0ff */
[----:B------:R-:W-:Y:S01]  /*7570*/  UIADD3 UR16, UPT, UPT, UR48, 0x2a00, URZ ;  /* 0x00002a0030107890 */ /* 0x000fe2000fffe0ff */
[----:B------:R-:W-:Y:S03]  /*7580*/  UMOV UR19, UR36 ;  /* 0x0000002400137c82 */ /* 0x000fe60008000000 */
[----:B------:R2:W-:Y:S01]  /*7590*/  UTMASTG.3D [UR12], [UR20] ;  /* 0x0000000c140073b5 */ /* 0x0005e20008010000 */
[----:B------:R-:W-:Y:S01]  /*75a0*/  UMOV UR18, UR14 ;  /* 0x0000000e00127c82 */ /* 0x000fe20008000000 */
[----:B------:R-:W-:Y:S02]  /*75b0*/  UIADD3 UR9, UPT, UPT, UR41, 0x40, URZ ;  /* 0x0000004029097890 */ /* 0x000fe4000fffe0ff */
[----:B------:R-:W-:Y:S01]  /*75c0*/  UIADD3 UR8, UPT, UPT, UR48, 0x3200, URZ ;  /* 0x0000320030087890 */ /* 0x000fe2000fffe0ff */
[----:B------:R-:W-:Y:S01]  /*75d0*/  UMOV UR11, UR36 ;  /* 0x00000024000b7c82 */ /* 0x000fe20008000000 */
[----:B------:R-:W-:Y:S01]  /*75e0*/  UMOV UR10, UR14 ;  /* 0x0000000e000a7c82 */ /* 0x000fe20008000000 */
[----:B------:R2:W-:Y:S01]  /*75f0*/  UTMASTG.3D [UR16], [UR20] ;  /* 0x00000010140073b5 */ /* 0x0005e20008010000 */
[----:B------:R-:W-:Y:S02]  /*7600*/  UIADD3 UR5, UPT, UPT, UR41, 0x60, URZ ;  /* 0x0000006029057890 */ /* 0x000fe4000fffe0ff */
[----:B------:R-:W-:Y:S01]  /*7610*/  UIADD3 UR4, UPT, UPT, UR48, 0x3a00, URZ ;  /* 0x00003a0030047890 */ /* 0x000fe2000fffe0ff */
[----:B------:R-:W-:Y:S01]  /*7620*/  UMOV UR7, UR36 ;  /* 0x0000002400077c82 */ /* 0x000fe20008000000 */
[----:B------:R-:W-:Y:S01]  /*7630*/  UMOV UR6, UR14 ;  /* 0x0000000e00067c82 */ /* 0x000fe20008000000 */
[----:B------:R2:W-:Y:S06]  /*7640*/  UTMASTG.3D [UR8], [UR20] ;  /* 0x00000008140073b5 */ /* 0x0005ec0008010000 */
[----:B------:R2:W-:Y:S01]  /*7650*/  UTMASTG.3D [UR4], [UR20] ;  /* 0x00000004140073b5 */ /* 0x0005e20008010000 */
[----:B------:R0:W-:Y:S01]  /*7660*/  UTMACMDFLUSH ;  /* 0x00000000000079b7 */ /* 0x0001e20000000000 */
[----:B--2---:R-:W-:Y:S04]  /*7670*/  DEPBAR.LE SB0, 0x1 ;  /* 0x000080400000791a */ /* 0x004fe80000000000 */
.L_x_117:
[----:B------:R-:W-:Y:S05]  /*7680*/  BSYNC.RECONVERGENT B0 ;  /* 0x0000000000007941 */ /* 0x000fea0003800200 */
.L_x_116:
[----:B------:R-:W-:Y:S01]  /*7690*/  BAR.SYNC.DEFER_BLOCKING 0x1, 0x80 ;  /* 0x0042000000007b1d */ /* 0x000fe20000010000 */
[----:B------:R-:W-:Y:S04]  /*76a0*/  UIADD3 UR40, UPT, UPT, UR51, 0x1, URZ ;  /* 0x0000000133287890 */ /* 0x000fe8000fffe0ff */
[----:B------:R-:W-:Y:S04]  /*76b0*/  UISETP.NE.AND UP0, UPT, UR40, 0x4, UPT ;  /* 0x000000042800788c */ /* 0x000fe8000bf05270 */
[----:B------:R-:W-:Y:S01]  /*76c0*/  USEL UR40, UR40, URZ, UP0 ;  /* 0x000000ff28287287 */ /* 0x000fe20008000000 */
[----:B------:R2:W-:Y:S01]  /*76d0*/  @P6 SYNCS.ARRIVE.TRANS64.RED.A1T0 RZ, [R0+URZ], RZ ;  /* 0x000000ff00ff69a7 */ /* 0x0005e200081004ff */
[----:B------:R-:W-:Y:S01]  /*76e0*/  BSSY B1, `(.L_x_118) ;  /* 0x0000024000017945 */ /* 0x000fe20003800000 */
[----:B------:R-:W4:Y:S02]  /*76f0*/  @P6 SYNCS.PHASECHK.TRANS64.TRYWAIT P0, [R3+URZ+0x70], R20 ;  /* 0x00007014030065a7 */ /* 0x000f2400080011ff */
[----:B----4-:R-:W-:Y:S01]  /*7700*/  @P6 SEL R81, RZ, 0x1, !P0 ;  /* 0x00000001ff516807 */ /* 0x010fe20004000000 */
[----:B--2---:R-:W-:Y:S06]  /*7710*/  @!P6 BRA `(.L_x_119) ;  /* 0x000000000080e947 */ /* 0x004fec0003800000 */
[----:B------:R-:W-:Y:S01]  /*7720*/  ISETP.NE.AND P0, PT, R81, RZ, PT ;  /* 0x000000ff5100720c */ /* 0x000fe20003f05270 */
[----:B------:R-:W-:Y:S01]  /*7730*/  BSSY B0, `(.L_x_120) ;  /* 0x0000009000007945 */ /* 0x000fe20003800000 */
[----:B------:R-:W-:Y:S11]  /*7740*/  ISETP.NE.AND P1, PT, R82, RZ, PT ;  /* 0x000000ff5200720c */ /* 0x000ff60003f25270 */
[----:B------:R-:W-:Y:S02]  /*7750*/  @!UPT UIADD3 URZ, UPT, UPT, URZ, URZ, URZ ;  /* 0x000000fffffff290 */ /* 0x000fe4000fffe0ff */
[C---:B-1----:R-:W-:Y:S02]  /*7760*/  @P1 IMAD R4, R80.reuse, 0x2000, R71 ;  /* 0x0000200050041824 */ /* 0x042fe400078e0247 */
[----:B------:R-:W-:Y:S01]  /*7770*/  @P1 IMAD R0, R80, 0x2000, R78 ;  /* 0x0000200050001824 */ /* 0x000fe200078e024e */
[----:B------:R-:W-:Y:S06]  /*7780*/  @P0 BRA `(.L_x_121) ;  /* 0x00000000000c0947 */ /* 0x000fec0003800000 */
[----:B------:R-:W-:Y:S04]  /*7790*/  SHF.L.U32 R6, R68, 0x1f, RZ ;  /* 0x0000001f44067819 */ /* 0x000fe800000006ff */
[----:B------:R-:W1:Y:S02]  /*77a0*/  SYNCS.PHASECHK.TRANS64.TRYWAIT P0, [R3+URZ+0x70], R6 ;  /* 0x00007006030075a7 */ /* 0x000e6400080011ff */
[----:B-1----:R-:W-:Y:S05]  /*77b0*/  @!P0 BRA `(.L_x_122) ;  /* 0x0000002000748947 */ /* 0x002fea0003800000 */
.L_x_121:
[----:B------:R-:W-:Y:S05]  /*77c0*/  BSYNC B0 ;  /* 0x0000000000007941 */ /* 0x000fea0003800000 */
.L_x_120:
[----:B------:R-:W-:Y:S11]  /*77d0*/  ISETP.NE.AND P0, PT, R82, RZ, PT ;  /* 0x000000ff5200720c */ /* 0x000ff60003f05270 */
[----:B------:R-:W-:Y:S02]  /*77e0*/  @!UPT UIADD3 URZ, UPT, UPT, URZ, URZ, URZ ;  /* 0x000000fffffff290 */ /* 0x000fe4000fffe0ff */
[----:B------:R2:W4:Y:S01]  /*77f0*/  @P0 LDS R34, [R4] ;  /* 0x0000000004220984 */ /* 0x0005220000000800 */
[C---:B-1----:R-:W-:Y:S01]  /*7800*/  @P0 IMAD R3, R80.reuse, 0x2000, R69 ;  /* 0x0000200050030824 */ /* 0x042fe200078e0245 */
[C---:B------:R-:W-:Y:S01]  /*7810*/  @P0 LEA R5, R80.reuse, R74, 0xd ;  /* 0x0000004a50050211 */ /* 0x040fe200078e68ff */
[----:B------:R-:W-:Y:S01]  /*7820*/  VIADD R80, R80, 0x1 ;  /* 0x0000000150507836 */ /* 0x000fe20000000000 */
        /* <DEDUP_REMOVED lines=14> */
[----:B----4-:R2:W1:Y:S02]  /*7910*/  @P0 LDS R50, [R5+0x600] ;  /* 0x0006000005320984 */ /* 0x0104640000000800 */
.L_x_119:
[----:B------:R-:W-:Y:S05]  /*7920*/  BSYNC B1 ;  /* 0x0000000000017941 */ /* 0x000fea0003800000 */
.L_x_118:
[----:B--2---:R-:W-:Y:S05]  /*7930*/  VIADD R0, R33, 0x20 ;  /* 0x0000002021007836 */ /* 0x004fea0000000000 */
[----:B------:R-:W-:Y:S04]  /*7940*/  SHF.R.U32.HI R0, RZ, 0x15, R0 ;  /* 0x00000015ff007819 */ /* 0x000fe80000011600 */
[----:B------:R-:W-:Y:S11]  /*7950*/  LOP3.LUT P0, RZ, R0, 0x3, R63, 0x48, !PT ;  /* 0x0000000300ff7812 */ /* 0x000ff6000780483f */
[----:B------:R-:W-:Y:S02]  /*7960*/  @!UPT UIADD3 URZ, UPT, UPT, URZ, URZ, URZ ;  /* 0x000000fffffff290 */ /* 0x000fe4000fffe0ff */
[----:B------:R-:W-:Y:S05]  /*7970*/  @!P0 BRA `(.L_x_123) ;  /* 0x0000000000408947 */ /* 0x000fea0003800000 */
[----:B------:R-:W2:Y:S01]  /*7980*/  LDCU.64 UR8, c[0x4][0x70] ;  /* 0x01000e00ff0877ac */ /* 0x000ea20008000a00 */
[----:B-1----:R-:W-:Y:S01]  /*7990*/  MOV R15, 0x0 ;  /* 0x00000000000f7802 */ /* 0x002fe20000000f00 */
[----:B------:R-:W-:Y:S02]  /*79a0*/  HFMA2 R12, -RZ, RZ, 0, 5.9604644775390625e-08 ;  /* 0x00000001ff0c7431 */ /* 0x000fe400000001ff */
[----:B------:R-:W-:Y:S02]  /*79b0*/  IMAD.MOV.U32 R8, RZ, RZ, 0x192 ;  /* 0x00000192ff087424 */ /* 0x000fe400078e00ff */
[----:B------:R-:W-:Y:S01]  /*79c0*/  IMAD.MOV.U32 R13, RZ, RZ, RZ ;  /* 0x000000ffff0d7224 */ /* 0x000fe200078e00ff */
[----:B------:R-:W1:Y:S01]  /*79d0*/  LDCU.64 UR6, c[0x4][0x78] ;  /* 0x01000f00ff0677ac */ /* 0x000e620008000a00 */
[----:B------:R-:W4:Y:S01]  /*79e0*/  LDC.64 R14, c[0x4][R15] ;  /* 0x010000000f0e7b82 */ /* 0x000f220000000a00 */
[----:B------:R-:W5:Y:S01]  /*79f0*/  LDCU.64 UR4, c[0x4][0x10] ;  /* 0x01000200ff0477ac */ /* 0x000f620008000a00 */
[----:B--2---:R-:W-:Y:S01]  /*7a00*/  MOV R5, UR9 ;  /* 0x0000000900057c02 */ /* 0x004fe20008000f00 */
[----:B------:R-:W-:Y:S01]  /*7a10*/  IMAD.U32 R4, RZ, RZ, UR8 ;  /* 0x00000008ff047e24 */ /* 0x000fe2000f8e00ff */
[----:B-1----:R-:W-:Y:S01]  /*7a20*/  MOV R7, UR7 ;  /* 0x0000000700077c02 */ /* 0x002fe20008000f00 */
[----:B------:R-:W-:Y:S01]  /*7a30*/  IMAD.U32 R6, RZ, RZ, UR6 ;  /* 0x00000006ff067e24 */ /* 0x000fe2000f8e00ff */
[----:B-----5:R-:W-:Y:S01]  /*7a40*/  MOV R11, UR5 ;  /* 0x00000005000b7c02 */ /* 0x020fe20008000f00 */
[----:B------:R-:W-:Y:S02]  /*7a50*/  IMAD.U32 R10, RZ, RZ, UR4 ;  /* 0x00000004ff0a7e24 */ /* 0x000fe4000f8e00ff */
[----:B------:R-:W-:Y:S07]  /*7a60*/  LEPC R20, `(.L_x_123) ;  /* 0x000000001014794e */ /* 0x000fee0000000000 */
[----:B---34-:R-:W-:Y:S05]  /*7a70*/  CALL.ABS.NOINC R14 ;  /* 0x000000000e007343 */ /* 0x018fea0003c00000 */
.L_x_123:
[----:B------:R-:W-:Y:S05]  /*7a80*/  WARPSYNC.ALL ;  /* 0x0000000000007948 */ /* 0x000fea0003800000 */
[----:B------:R-:W-:Y:S01]  /*7a90*/  R2UR UR4, R33 ;  /* 0x00000000210472ca */ /* 0x000fe200000e0000 */
[----:B------:R-:W-:Y:S01]  /*7aa0*/  BSSY.RECONVERGENT B0, `(.L_x_124) ;  /* 0x000005b000007945 */ /* 0x000fe20003800200 */
[----:B------:R-:W-:Y:S02]  /*7ab0*/  ISETP.NE.AND P6, PT, R77, RZ, PT ;  /* 0x000000ff4d00720c */ /* 0x000fe40003fc5270 */
[----:B------:R-:W-:Y:S02]  /*7ac0*/  ISETP.NE.AND P0, PT, R72, RZ, PT ;  /* 0x000000ff4800720c */ /* 0x000fe40003f05270 */
[----:B------:R-:W-:Y:S02]  /*7ad0*/  MOV R3, UR40 ;  /* 0x0000002800037c02 */ /* 0x000fe40008000f00 */
[----:B------:R-:W-:Y:S02]  /*7ae0*/  MOV R0, UR37 ;  /* 0x0000002500007c02 */ /* 0x000fe40008000f00 */
[----:B------:R-:W-:Y:S03]  /*7af0*/  LEA R20, R80, UR48, 0x3 ;  /* 0x0000003050147c11 */ /* 0x000fe6000f8e18ff */
[----:B-1----:R-:W1:Y:S02]  /*7b00*/  LDTM.x16 R4, tmem[UR4+0x20] ;  /* 0x00002004000479ee */ /* 0x002e640008240000 */
[----:B------:R-:W-:Y:S04]  /*7b10*/  @P6 LEA R3, R3, UR48, 0x3 ;  /* 0x0000003003036c11 */ /* 0x000fe8000f8e18ff */
[----:B------:R-:W-:Y:S04]  /*7b20*/  @P6 IADD3 R3, PT, PT, R3, 0x90, RZ ;  /* 0x0000009003036810 */ /* 0x000fe80007ffe0ff */
[----:B------:R-:W-:Y:S02]  /*7b30*/  @P6 PRMT R0, R0, 0x654, R3 ;  /* 0x0000065400006816 */ /* 0x000fe40000000003 */
[----:B------:R-:W-:Y:S01]  /*7b40*/  @P6 SHF.L.U32 R3, R68, 0x1f, RZ ;  /* 0x0000001f44036819 */ /* 0x000fe200000006ff */
        /* <DEDUP_REMOVED lines=80> */
.L_x_125:
[----:B------:R-:W-:Y:S05]  /*8050*/  BSYNC.RECONVERGENT B0 ;  /* 0x0000000000007941 */ /* 0x000fea0003800200 */
.L_x_124:
        /* <DEDUP_REMOVED lines=19> */
.L_x_129:
[----:B------:R-:W-:Y:S05]  /*8190*/  BSYNC B0 ;  /* 0x0000000000007941 */ /* 0x000fea0003800000 */
.L_x_128:
[----:B------:R-:W-:Y:S11]  /*81a0*/  ISETP.NE.AND P0, PT, R82, RZ, PT ;  /* 0x000000ff5200720c */ /* 0x000ff60003f05270 */
[----:B------:R-:W-:Y:S02]  /*81b0*/  @!UPT UIADD3 URZ, UPT, UPT, URZ, URZ, URZ ;  /* 0x000000fffffff290 */ /* 0x000fe4000fffe0ff */
[----:B------:R2:W4:Y:S01]  /*81c0*/  @P0 LDS R34, [R4] ;  /* 0x0000000004220984 */ /* 0x0005220000000800 */
[C---:B-1----:R-:W-:Y:S01]  /*81d0*/  @P0 IMAD R3, R80.reuse, 0x2000, R69 ;  /* 0x0000200050030824 */ /* 0x042fe200078e0245 */
[----:B------:R-:W-:Y:S02]  /*81e0*/  @P0 LEA R80, R80, R74, 0xd ;  /* 0x0000004a50500211 */ /* 0x000fe400078e68ff */
        /* <DEDUP_REMOVED lines=15> */
.L_x_127:
[----:B------:R-:W-:Y:S05]  /*82e0*/  BSYNC B1 ;  /* 0x0000000000017941 */ /* 0x000fea0003800000 */
.L_x_126:
        /* <DEDUP_REMOVED lines=21> */
.L_x_131:
[----:B------:R-:W-:Y:S01]  /*8440*/  ISETP.NE.AND P0, PT, R72, RZ, PT ;  /* 0x000000ff4800720c */ /* 0x000fe20003f05270 */
[----:B------:R-:W-:Y:S05]  /*8450*/  WARPSYNC.ALL ;  /* 0x0000000000007948 */ /* 0x000fea0003800000 */
[----:B------:R-:W-:Y:S01]  /*8460*/  R2UR UR4, R33 ;  /* 0x00000000210472ca */ /* 0x000fe200000e0000 */
[----:B------:R-:W-:Y:S01]  /*8470*/  BSSY.RECONVERGENT B0, `(.L_x_132) ;  /* 0x0000056000007945 */ /* 0x000fe20003800200 */
[----:B------:R-:W-:Y:S04]  /*8480*/  IADD3 R0, PT, PT, R79, 0xf0, RZ ;  /* 0x000000f04f007810 */ /* 0x000fe80007ffe0ff */
[----:B------:R-:W-:Y:S07]  /*8490*/  LOP3.LUT R0, R0, 0xfefffff8, RZ, 0xc0, !PT ;  /* 0xfefffff800007812 */ /* 0x000fee00078ec0ff */
[----:B-1----:R-:W1:Y:S01]  /*84a0*/  LDTM.x16 R4, tmem[UR4+0x30] ;  /* 0x00003004000479ee */ /* 0x002e620008240000 */
[----:B------:R-:W-:Y:S01]  /*84b0*/  NOP ;  /* 0x0000000000007918 */ /* 0x000fe20000000000 */
[----:B-1----:R1:W-:Y:S01]  /*84c0*/  SYNCS.ARRIVE.TRANS64.RED.A1T0 RZ, [R0+URZ], RZ ;  /* 0x000000ff00ff79a7 */ /* 0x0023e200081004ff */
[C---:B------:R-:W-:Y:S01]  /*84d0*/  FMUL R4, R32.reuse, R4 ;  /* 0x0000000420047220 */ /* 0x040fe20000400000 */
        /* <DEDUP_REMOVED lines=79> */
.L_x_133:
[----:B------:R-:W-:Y:S05]  /*89d0*/  BSYNC.RECONVERGENT B0 ;  /* 0x0000000000007941 */ /* 0x000fea0003800200 */
.L_x_132:
[----:B------:R-:W-:Y:S01]  /*89e0*/  BAR.SYNC.DEFER_BLOCKING 0x1, 0x80 ;  /* 0x0042000000007b1d */ /* 0x000fe20000010000 */
[----:B------:R-:W-:Y:S01]  /*89f0*/  UISETP.NE.AND UP0, UPT, UR49, -0x4, UPT ;  /* 0xfffffffc3100788c */ /* 0x000fe2000bf05270 */
[----:B-1----:R-:W-:Y:S08]  /*8a00*/  IADD3 R0, PT, PT, R30, 0x1, RZ ;  /* 0x000000011e007810 */ /* 0x002ff00007ffe0ff */
[----:B------:R-:W-:Y:S05]  /*8a10*/  BRA.U !UP0, `(.L_x_134) ;  /* 0x0000000108287547 */ /* 0x000fea000b800000 */
[----:B------:R-:W-:Y:S01]  /*8a20*/  ISETP.NE.AND P0, PT, R77, RZ, PT ;  /* 0x000000ff4d00720c */ /* 0x000fe20003f05270 */
[----:B------:R-:W-:Y:S01]  /*8a30*/  IMAD.U32 R4, RZ, RZ, UR51 ;  /* 0x00000033ff047e24 */ /* 0x000fe2000f8e00ff */
[----:B------:R-:W-:Y:S01]  /*8a40*/  UIADD3 UR51, UPT, UPT, UR51, 0x1, URZ ;  /* 0x0000000133337890 */ /* 0x000fe2000fffe0ff */
[----:B------:R-:W-:Y:S03]  /*8a50*/  IMAD.U32 R3, RZ, RZ, UR37 ;  /* 0x00000025ff037e24 */ /* 0x000fe6000f8e00ff */
[----:B------:R-:W-:Y:S04]  /*8a60*/  UISETP.NE.AND UP0, UPT, UR51, 0x4, UPT ;  /* 0x000000043300788c */ /* 0x000fe8000bf05270 */
[----:B------:R-:W-:Y:S03]  /*8a70*/  USEL UR51, UR51, URZ, UP0 ;  /* 0x000000ff33337287 */ /* 0x000fe60008000000 */
[----:B------:R-:W-:Y:S05]  /*8a80*/  @P0 LEA R4, R4, UR48, 0x3 ;  /* 0x0000003004040c11 */ /* 0x000fea000f8e18ff */
[----:B------:R-:W-:Y:S05]  /*8a90*/  @P0 VIADD R4, R4, 0x90 ;  /* 0x0000009004040836 */ /* 0x000fea0000000000 */
[----:B------:R-:W-:Y:S04]  /*8aa0*/  @P0 PRMT R3, R3, 0x654, R4 ;  /* 0x0000065403030816 */ /* 0x000fe80000000004 */
[----:B------:R1:W-:Y:S03]  /*8ab0*/  @P0 SYNCS.ARRIVE.TRANS64.RED.A1T0 RZ, [R3+URZ], RZ ;  /* 0x000000ff03ff09a7 */ /* 0x0003e600081004ff */
.L_x_134:
[----:B------:R-:W-:Y:S01]  /*8ac0*/  ISETP.NE.AND P2, PT, R73, RZ, PT ;  /* 0x000000ff4900720c */ /* 0x000fe20003f45270 */
[----:B------:R-:W-:Y:S01]  /*8ad0*/  UIADD3 UR49, UPT, UPT, UR49, 0x4, URZ ;  /* 0x0000000431317890 */ /* 0x000fe2000fffe0ff */
[----:B------:R-:W-:Y:S01]  /*8ae0*/  ISETP.NE.AND P0, PT, R76, 0x2, PT ;  /* 0x000000024c00780c */ /* 0x000fe20003f05270 */
[----:B------:R-:W-:Y:S01]  /*8af0*/  IMAD.IADD R20, R27, 0x1, R51 ;  /* 0x000000011b147824 */ /* 0x000fe200078e0233 */
[----:B------:R-:W-:Y:S01]  /*8b00*/  ISETP.NE.AND P1, PT, R0, 0x2, PT ;  /* 0x000000020000780c */ /* 0x000fe20003f25270 */
[----:B------:R-:W-:Y:S01]  /*8b10*/  IMAD.IADD R21, R29, 0x1, R58 ;  /* 0x000000011d157824 */ /* 0x000fe200078e023a */
[----:B-1----:R-:W-:Y:S02]  /*8b20*/  SEL R3, RZ, 0x1, P0 ;  /* 0x00000001ff037807 */ /* 0x002fe40000000000 */
[----:B------:R-:W-:Y:S02]  /*8b30*/  SEL R4, RZ, 0x1, P1 ;  /* 0x00000001ff047807 */ /* 0x000fe40000800000 */
[----:B------:R-:W-:Y:S02]  /*8b40*/  LOP3.LUT R66, R66, R3, RZ, 0x3c, !PT ;  /* 0x0000000342427212 */ /* 0x000fe400078e3cff */
[----:B------:R-:W-:Y:S02]  /*8b50*/  LOP3.LUT R67, R67, R4, RZ, 0x3c, !PT ;  /* 0x0000000443437212 */ /* 0x000fe400078e3cff */
[----:B------:R-:W-:Y:S02]  /*8b60*/  @P2 R2UR UR36, R65 ;  /* 0x00000000412422ca */ /* 0x000fe400000e0000 */
[----:B------:R-:W-:Y:S02]  /*8b70*/  SEL R76, R76, RZ, P0 ;  /* 0x000000ff4c4c7207 */ /* 0x000fe40000000000 */
[----:B------:R-:W-:Y:S01]  /*8b80*/  SEL R30, R0, RZ, P1 ;  /* 0x000000ff001e7207 */ /* 0x000fe20000800000 */
[----:B------:R-:W-:Y:S10]  /*8b90*/  @P2 BRA `(.L_x_135) ;  /* 0xffffffc800d82947 */ /* 0x000ff4000383ffff */
[----:B------:R-:W-:-:S09]  /*8ba0*/  UISETP.NE.AND UP0, UPT, UR50, URZ, UPT ;  /* 0x000000ff3200728c */ /* 0x000fd2000bf05270 */
[----:B------:R-:W-:Y:S05]  /*8bb0*/  BRA.U !UP0, `(.L_x_136) ;  /* 0x0000000108487547 */ /* 0x000fea000b800000 */
[----:B------:R-:W1:Y:S02]  /*8bc0*/  LDCU.64 UR4, c[0x0][0xa90] ;  /* 0x00015200ff0477ac */ /* 0x000e640008000a00 */
[----:B-1----:R-:W-:-:S04]  /*8bd0*/  UISETP.NE.U32.AND UP0, UPT, UR4, URZ, UPT ;  /* 0x000000ff0400728c */ /* 0x002fc8000bf05070 */
[----:B------:R-:W-:-:S09]  /*8be0*/  UISETP.NE.AND.EX UP0, UPT, UR5, URZ, UPT, UP0 ;  /* 0x000000ff0500728c */ /* 0x000fd2000bf05300 */
[----:B------:R-:W-:Y:S05]  /*8bf0*/  BRA.U UP0, `(.L_x_137) ;  /* 0x00000001000c7547 */ /* 0x000fea000b800000 */
[----:B------:R-:W-:-:S13]  /*8c00*/  FSETP.NEU.AND P0, PT, R35, RZ, PT ;  /* 0x000000ff2300720b */ /* 0x000fda0003f0d000 */
[----:B------:R-:W-:Y:S05]  /*8c10*/  @!P0 EXIT ;  /* 0x000000000000894d */ /* 0x000fea0003800000 */
[----:B------:R-:W-:Y:S05]  /*8c20*/  BRA `(.L_x_136) ;  /* 0x00000000002c7947 */ /* 0x000fea0003800000 */
.L_x_137:
[----:B------:R-:W-:Y:S01]  /*8c30*/  ISETP.NE.AND P0, PT, R75, RZ, PT ;  /* 0x000000ff4b00720c */ /* 0x000fe20003f05270 */
[----:B------:R-:W-:-:S12]  /*8c40*/  BSSY.RECONVERGENT B0, `(.L_x_136) ;  /* 0x0000009000007945 */ /* 0x000fd80003800200 */
[----:B------:R-:W-:Y:S05]  /*8c50*/  @P0 BRA `(.L_x_138) ;  /* 0x0000000000140947 */ /* 0x000fea0003800000 */
[----:B------:R-:W1:Y:S02]  /*8c60*/  LDCU.64 UR4, c[0x0][0xa88] ;  /* 0x00015100ff0477ac */ /* 0x000e640008000a00 */
[----:B-1----:R-:W-:-:S04]  /*8c70*/  ISETP.NE.U32.AND P0, PT, RZ, UR4, PT ;  /* 0x00000004ff007c0c */ /* 0x002fc8000bf05070 */
[----:B------:R-:W-:-:S13]  /*8c80*/  ISETP.NE.AND.EX P0, PT, RZ, UR5, PT, P0 ;  /* 0x00000005ff007c0c */ /* 0x000fda000bf05300 */
[----:B------:R-:W-:Y:S05]  /*8c90*/  @!P0 EXIT ;  /* 0x000000000000894d */ /* 0x000fea0003800000 */
[----:B------:R-:W-:Y:S05]  /*8ca0*/  BRA `(.L_x_139) ;  /* 0x0000000000087947 */ /* 0x000fea0003800000 */
.L_x_138:
[----:B------:R-:W-:-:S13]  /*8cb0*/  FSETP.NEU.AND P0, PT, R35, RZ, PT ;  /* 0x000000ff2300720b */ /* 0x000fda0003f0d000 */
[----:B------:R-:W-:Y:S05]  /*8cc0*/  @!P0 EXIT ;  /* 0x000000000000894d */ /* 0x000fea0003800000 */
.L_x_139:
[----:B------:R-:W-:Y:S05]  /*8cd0*/  BSYNC.RECONVERGENT B0 ;  /* 0x0000000000007941 */ /* 0x000fea0003800200 */
.L_x_136:
[----:B------:R-:W-:Y:S01]  /*8ce0*/  ULEA UR4, UR51, UR48, 0x3 ;  /* 0x0000003033047291 */ /* 0x000fe2000f8e18ff */
[----:B------:R-:W-:-:S04]  /*8cf0*/  DEPBAR.LE SB0, 0x0 ;  /* 0x000080000000791a */ /* 0x000fc80000000000 */
[----:B------:R-:W-:-:S04]  /*8d00*/  UIADD3 UR4, UPT, UPT, UR4, 0x90, URZ ;  /* 0x0000009004047890 */ /* 0x000fc8000fffe0ff */
[----:B------:R-:W-:-:S09]  /*8d10*/  UPRMT UR4, UR37, 0x654, UR4 ;  /* 0x0000065425047896 */ /* 0x000fd20008000004 */
[----:B------:R-:W-:Y:S01]  /*8d20*/  SYNCS.ARRIVE.TRANS64.RED.A1T0 RZ, [UR4], RZ ;  /* 0x000000ffffff79a7 */ /* 0x000fe20008100404 */
[----:B------:R-:W-:Y:S05]  /*8d30*/  EXIT ;  /* 0x000000000000794d */ /* 0x000fea0003800000 */
.L_x_24:
[----:B--2---:R2:W1:Y:S02]  /*8d40*/  SYNCS.PHASECHK.TRANS64.TRYWAIT P0, [R5+URZ+0x110], R4 ;  /* 0x00011004050075a7 */ /* 0x00446400080011ff */
[----:B-1----:R-:W-:Y:S05]  /*8d50*/  @!P0 NANOSLEEP.SYNCS 0x989680 ;  /* 0x009896800000895d */ /* 0x002fea0003900000 */
[----:B------:R-:W1:Y:S02]  /*8d60*/  @!P0 SYNCS.PHASECHK.TRANS64 P0, [R5+URZ+0x110], R4 ;  /* 0x00011004050085a7 */ /* 0x000e6400080010ff */
[----:B-1----:R-:W-:Y:S05]  /*8d70*/  @!P0 BRA `(.L_x_24) ;  /* 0xfffffffc00f08947 */ /* 0x002fea000383ffff */
[----:B------:R-:W-:Y:S05]  /*8d80*/  BRA `(.L_x_140) ;  /* 0xffffff8800847947 */ /* 0x000fea000383ffff */
.L_x_27:
[----:B------:R-:W-:-:S07]  /*8d90*/  MOV R4, UR9 ;  /* 0x0000000900047c02 */ /* 0x000fce0008000f00 */
.L_x_141:
[----:B-1----:R1:W2:Y:S02]  /*8da0*/  SYNCS.PHASECHK.TRANS64.TRYWAIT P0, [R4+URZ+0x38], R7 ;  /* 0x00003807040075a7 */ /* 0x0022a400080011ff */
[----:B--2---:R-:W-:Y:S05]  /*8db0*/  @!P0 NANOSLEEP.SYNCS 0x989680 ;  /* 0x009896800000895d */ /* 0x004fea0003900000 */
[----:B------:R-:W2:Y:S02]  /*8dc0*/  @!P0 SYNCS.PHASECHK.TRANS64 P0, [R4+URZ+0x38], R7 ;  /* 0x00003807040085a7 */ /* 0x000ea400080010ff */
[----:B--2---:R-:W-:Y:S05]  /*8dd0*/  @!P0 BRA `(.L_x_141) ;  /* 0xfffffffc00f08947 */ /* 0x004fea000383ffff */
[----:B------:R-:W-:Y:S05]  /*8de0*/  BRA `(.L_x_26) ;  /* 0xffffff8800f87947 */ /* 0x000fea000383ffff */
.L_x_29:
[----:B-1----:R1:W2:Y:S02]  /*8df0*/  SYNCS.PHASECHK.TRANS64.TRYWAIT P0, [R8+URZ+0xc0], R5 ;  /* 0x0000c005080075a7 */ /* 0x0022a400080011ff */
[----:B--2---:R-:W-:Y:S05]  /*8e00*/  @!P0 NANOSLEEP.SYNCS 0x989680 ;  /* 0x009896800000895d */ /* 0x004fea0003900000 */
[----:B------:R-:W2:Y:S02]  /*8e10*/  @!P0 SYNCS.PHASECHK.TRANS64 P0, [R8+URZ+0xc0], R5 ;  /* 0x0000c005080085a7 */ /* 0x000ea400080010ff */
[----:B--2---:R-:W-:Y:S05]  /*8e20*/  @!P0 BRA `(.L_x_29) ;  /* 0xfffffffc00f08947 */ /* 0x004fea000383ffff */
[----:B------:R-:W-:Y:S05]  /*8e30*/  BRA `(.L_x_142) ;  /* 0xffffff8c00947947 */ /* 0x000fea000383ffff */
.L_x_33:
[----:B----4-:R-:W-:-:S07]  /*8e40*/  MOV R0, UR4 ;  /* 0x0000000400007c02 */ /* 0x010fce0008000f00 */
.L_x_143:
[----:B-1----:R1:W2:Y:S02]  /*8e50*/  SYNCS.PHASECHK.TRANS64.TRYWAIT P0, [R0+URZ], R3 ;  /* 0x00000003000075a7 */ /* 0x0022a400080011ff */
[----:B--2---:R-:W-:Y:S05]  /*8e60*/  @!P0 NANOSLEEP.SYNCS 0x989680 ;  /* 0x009896800000895d */ /* 0x004fea0003900000 */
[----:B------:R-:W2:Y:S02]  /*8e70*/  @!P0 SYNCS.PHASECHK.TRANS64 P0, [R0+URZ], R3 ;  /* 0x00000003000085a7 */ /* 0x000ea400080010ff */
[----:B--2---:R-:W-:Y:S05]  /*8e80*/  @!P0 BRA `(.L_x_143) ;  /* 0xfffffffc00f08947 */ /* 0x004fea000383ffff */
[----:B------:R-:W-:Y:S05]  /*8e90*/  BRA `(.L_x_144) ;  /* 0xffffff9400047947 */ /* 0x000fea000383ffff */
.L_x_34:
[----:B----4-:R-:W-:-:S07]  /*8ea0*/  MOV R0, UR4 ;  /* 0x0000000400007c02 */ /* 0x010fce0008000f00 */
.L_x_145:
[----:B-1----:R1:W2:Y:S02]  /*8eb0*/  SYNCS.PHASECHK.TRANS64.TRYWAIT P0, [R0+URZ], R3 ;  /* 0x00000003000075a7 */ /* 0x0022a400080011ff */
[----:B--2---:R-:W-:Y:S05]  /*8ec0*/  @!P0 NANOSLEEP.SYNCS 0x989680 ;  /* 0x009896800000895d */ /* 0x004fea0003900000 */
[----:B------:R-:W2:Y:S02]  /*8ed0*/  @!P0 SYNCS.PHASECHK.TRANS64 P0, [R0+URZ], R3 ;  /* 0x00000003000085a7 */ /* 0x000ea400080010ff */
[----:B--2---:R-:W-:Y:S05]  /*8ee0*/  @!P0 BRA `(.L_x_145) ;  /* 0xfffffffc00f08947 */ /* 0x004fea000383ffff */
[----:B------:R-:W-:Y:S05]  /*8ef0*/  BRA `(.L_x_146) ;  /* 0xffffff9400107947 */ /* 0x000fea000383ffff */
.L_x_35:
[----:B----4-:R-:W-:-:S07]  /*8f00*/  MOV R0, UR4 ;  /* 0x0000000400007c02 */ /* 0x010fce0008000f00 */
.L_x_147:
[----:B-1----:R1:W2:Y:S02]  /*8f10*/  SYNCS.PHASECHK.TRANS64.TRYWAIT P0, [R0+URZ], R3 ;  /* 0x00000003000075a7 */ /* 0x0022a400080011ff */
[----:B--2---:R-:W-:Y:S05]  /*8f20*/  @!P0 NANOSLEEP.SYNCS 0x989680 ;  /* 0x009896800000895d */ /* 0x004fea0003900000 */
[----:B------:R-:W2:Y:S02]  /*8f30*/  @!P0 SYNCS.PHASECHK.TRANS64 P0, [R0+URZ], R3 ;  /* 0x00000003000085a7 */ /* 0x000ea400080010ff */
[----:B--2---:R-:W-:Y:S05]  /*8f40*/  @!P0 BRA `(.L_x_147) ;  /* 0xfffffffc00f08947 */ /* 0x004fea000383ffff */
[----:B------:R-:W-:Y:S05]  /*8f50*/  BRA `(.L_x_148) ;  /* 0xffffff94001c7947 */ /* 0x000fea000383ffff */
.L_x_36:
[----:B----4-:R-:W-:-:S07]  /*8f60*/  MOV R0, UR4 ;  /* 0x0000000400007c02 */ /* 0x010fce0008000f00 */
.L_x_149:
[----:B-1----:R1:W2:Y:S02]  /*8f70*/  SYNCS.PHASECHK.TRANS64.TRYWAIT P0, [R0+URZ], R3 ;  /* 0x00000003000075a7 */ /* 0x0022a400080011ff */
[----:B--2---:R-:W-:Y:S05]  /*8f80*/  @!P0 NANOSLEEP.SYNCS 0x989680 ;  /* 0x009896800000895d */ /* 0x004fea0003900000 */
[----:B------:R-:W2:Y:S02]  /*8f90*/  @!P0 SYNCS.PHASECHK.TRANS64 P0, [R0+URZ], R3 ;  /* 0x00000003000085a7 */ /* 0x000ea400080010ff */
[----:B--2---:R-:W-:Y:S05]  /*8fa0*/  @!P0 BRA `(.L_x_149) ;  /* 0xfffffffc00f08947 */ /* 0x004fea000383ffff */
[----:B------:R-:W-:Y:S05]  /*8fb0*/  BRA `(.L_x_150) ;  /* 0xffffff9400287947 */ /* 0x000fea000383ffff */
.L_x_37:
[----:B----4-:R-:W-:-:S07]  /*8fc0*/  MOV R0, UR4 ;  /* 0x0000000400007c02 */ /* 0x010fce0008000f00 */
.L_x_151:
[----:B-1----:R1:W2:Y:S02]  /*8fd0*/  SYNCS.PHASECHK.TRANS64.TRYWAIT P0, [R0+URZ], R3 ;  /* 0x00000003000075a7 */ /* 0x0022a400080011ff */
[----:B--2---:R-:W-:Y:S05]  /*8fe0*/  @!P0 NANOSLEEP.SYNCS 0x989680 ;  /* 0x009896800000895d */ /* 0x004fea0003900000 */
[----:B------:R-:W2:Y:S02]  /*8ff0*/  @!P0 SYNCS.PHASECHK.TRANS64 P0, [R0+URZ], R3 ;  /* 0x00000003000085a7 */ /* 0x000ea400080010ff */
[----:B--2---:R-:W-:Y:S05]  /*9000*/  @!P0 BRA `(.L_x_151) ;  /* 0xfffffffc00f08947 */ /* 0x004fea000383ffff */
[----:B------:R-:W-:Y:S05]  /*9010*/  BRA `(.L_x_152) ;  /* 0xffffff9400347947 */ /* 0x000fea000383ffff */
.L_x_38:
[----:B----4-:R-:W-:-:S07]  /*9020*/  MOV R0, UR4 ;  /* 0x0000000400007c02 */ /* 0x010fce0008000f00 */
.L_x_153:
[----:B-1----:R1:W2:Y:S02]  /*9030*/  SYNCS.PHASECHK.TRANS64.TRYWAIT P0, [R0+URZ], R3 ;  /* 0x00000003000075a7 */ /* 0x0022a400080011ff */
[----:B--2---:R-:W-:Y:S05]  /*9040*/  @!P0 NANOSLEEP.SYNCS 0x989680 ;  /* 0x009896800000895d */ /* 0x004fea0003900000 */
[----:B------:R-:W2:Y:S02]  /*9050*/  @!P0 SYNCS.PHASECHK.TRANS64 P0, [R0+URZ], R3 ;  /* 0x00000003000085a7 */ /* 0x000ea400080010ff */
[----:B--2---:R-:W-:Y:S05]  /*9060*/  @!P0 BRA `(.L_x_153) ;  /* 0xfffffffc00f08947 */ /* 0x004fea000383ffff */
[----:B------:R-:W-:Y:S05]  /*9070*/  BRA `(.L_x_154) ;  /* 0xffffff9400407947 */ /* 0x000fea000383ffff */
.L_x_41:
[----:B-1----:R1:W2:Y:S02]  /*9080*/  SYNCS.PHASECHK.TRANS64.TRYWAIT P0, [R0+URZ+0x100], R5 ;  /* 0x00010005000075a7 */ /* 0x0022a400080011ff */
[----:B--2---:R-:W-:Y:S05]  /*9090*/  @!P0 NANOSLEEP.SYNCS 0x989680 ;  /* 0x009896800000895d */ /* 0x004fea0003900000 */
[----:B------:R-:W2:Y:S02]  /*90a0*/  @!P0 SYNCS.PHASECHK.TRANS64 P0, [R0+URZ+0x100], R5 ;  /* 0x00010005000085a7 */ /* 0x000ea400080010ff */
[----:B--2---:R-:W-:Y:S05]  /*90b0*/  @!P0 BRA `(.L_x_41) ;  /* 0xfffffffc00f08947 */ /* 0x004fea000383ffff */
[----:B------:R-:W-:Y:S05]  /*90c0*/  BRA `(.L_x_155) ;  /* 0xffffff94009c7947 */ /* 0x000fea000383ffff */
.L_x_42:
[----:B------:R-:W-:-:S07]  /*90d0*/  MOV R0, UR5 ;  /* 0x0000000500007c02 */ /* 0x000fce0008000f00 */
.L_x_156:
[----:B-1----:R1:W2:Y:S02]  /*90e0*/  SYNCS.PHASECHK.TRANS64.TRYWAIT P0, [R0+URZ+0xd0], R7 ;  /* 0x0000d007000075a7 */ /* 0x0022a400080011ff */
[----:B--2---:R-:W-:Y:S05]  /*90f0*/  @!P0 NANOSLEEP.SYNCS 0x989680 ;  /* 0x009896800000895d */ /* 0x004fea0003900000 */
[----:B------:R-:W2:Y:S02]  /*9100*/  @!P0 SYNCS.PHASECHK.TRANS64 P0, [R0+URZ+0xd0], R7 ;  /* 0x0000d007000085a7 */ /* 0x000ea400080010ff */
[----:B--2---:R-:W-:Y:S05]  /*9110*/  @!P0 BRA `(.L_x_156) ;  /* 0xfffffffc00f08947 */ /* 0x004fea000383ffff */
[----:B------:R-:W-:Y:S05]  /*9120*/  BRA `(.L_x_157) ;  /* 0xffffff9400ac7947 */ /* 0x000fea000383ffff */
.L_x_43:
[----:B-1----:R1:W2:Y:S02]  /*9130*/  SYNCS.PHASECHK.TRANS64.TRYWAIT P1, [R0+URZ+0xc0], R5 ;  /* 0x0000c005000075a7 */ /* 0x0022a400080211ff */
[----:B--2---:R-:W-:Y:S05]  /*9140*/  @!P1 NANOSLEEP.SYNCS 0x989680 ;  /* 0x009896800000995d */ /* 0x004fea0003900000 */
[----:B------:R-:W2:Y:S02]  /*9150*/  @!P1 SYNCS.PHASECHK.TRANS64 P1, [R0+URZ+0xc0], R5 ;  /* 0x0000c005000095a7 */ /* 0x000ea400080210ff */
[----:B--2---:R-:W-:Y:S05]  /*9160*/  @!P1 BRA `(.L_x_43) ;  /* 0xfffffffc00f09947 */ /* 0x004fea000383ffff */
[----:B------:R-:W-:Y:S05]  /*9170*/  BRA `(.L_x_158) ;  /* 0xffffff9400dc7947 */ /* 0x000fea000383ffff */
.L_x_46:
[----:B------:R-:W-:-:S07]  /*9180*/  MOV R0, UR5 ;  /* 0x0000000500007c02 */ /* 0x000fce0008000f00 */
.L_x_159:
[----:B-1----:R1:W2:Y:S02]  /*9190*/  SYNCS.PHASECHK.TRANS64.TRYWAIT P0, [R0+URZ+0xd0], R3 ;  /* 0x0000d003000075a7 */ /* 0x0022a400080011ff */
[----:B--2---:R-:W-:Y:S05]  /*91a0*/  @!P0 NANOSLEEP.SYNCS 0x989680 ;  /* 0x009896800000895d */ /* 0x004fea0003900000 */
[----:B------:R-:W2:Y:S02]  /*91b0*/  @!P0 SYNCS.PHASECHK.TRANS64 P0, [R0+URZ+0xd0], R3 ;  /* 0x0000d003000085a7 */ /* 0x000ea400080010ff */
[----:B--2---:R-:W-:Y:S05]  /*91c0*/  @!P0 BRA `(.L_x_159) ;  /* 0xfffffffc00f08947 */ /* 0x004fea000383ffff */
[----:B------:R-:W-:Y:S05]  /*91d0*/  BRA `(.L_x_45) ;  /* 0xffffff9800307947 */ /* 0x000fea000383ffff */
.L_x_55:
[----:B-1----:R-:W-:-:S04]  /*91e0*/  MOV R4, UR6 ;  /* 0x0000000600047c02 */ /* 0x002fc80008000f00 */
[----:B------:R1:W2:Y:S03]  /*91f0*/  SYNCS.PHASECHK.TRANS64.TRYWAIT P0, [R4+URZ+0x8], R5 ;  /* 0x00000805040075a7 */ /* 0x0002a600080011ff */
[----:B--2---:R-:W-:Y:S05]  /*9200*/  @!P0 NANOSLEEP.SYNCS 0x989680 ;  /* 0x009896800000895d */ /* 0x004fea0003900000 */
[----:B------:R-:W2:Y:S02]  /*9210*/  @!P0 SYNCS.PHASECHK.TRANS64 P0, [R4+URZ+0x8], R5 ;  /* 0x00000805040085a7 */ /* 0x000ea400080010ff */
[----:B--2---:R-:W-:Y:S05]  /*9220*/  @!P0 BRA `(.L_x_55) ;  /* 0xfffffffc00ec8947 */ /* 0x004fea000383ffff */
[----:B------:R-:W-:Y:S05]  /*9230*/  BRA `(.L_x_54) ;  /* 0xffffff9800e47947 */ /* 0x000fea000383ffff */
.L_x_57:
[----:B------:R-:W-:Y:S01]  /*9240*/  BSSY B0, `(.L_x_160) ;  /* 0x0000006000007945 */ /* 0x000fe20003800000 */
[----:B------:R-:W-:-:S07]  /*9250*/  MOV R15, 0xffffffff ;  /* 0xffffffff000f7802 */ /* 0x000fce0000000f00 */
[----:B-1---5:R-:W-:Y:S05]  /*9260*/  WARPSYNC.COLLECTIVE R15, `(.L_x_161) ;  /* 0x000000000f0c7348 */ /* 0x022fea0003c00000 */
[----:B------:R-:W-:Y:S02]  /*9270*/  ELECT P6, UR79, PT ;  /* 0x00000000004f782f */ /* 0x000fe400038c0000 */
[----:B------:R-:W-:Y:S01]  /*9280*/  MOV R14, UR79 ;  /* 0x0000004f000e7c02 */ /* 0x000fe20008000f00 */
[----:B-1---5:R-:W-:Y:S10]  /*9290*/  ENDCOLLECTIVE ;  /* 0x000000000000791b */ /* 0x022ff40003800000 */
.L_x_161:
[----:B------:R-:W-:Y:S05]  /*92a0*/  BSYNC B0 ;  /* 0x0000000000007941 */ /* 0x000fea0003800000 */
.L_x_160:
[----:B------:R-:W-:Y:S05]  /*92b0*/  BRA `(.L_x_162) ;  /* 0xffffff9c00147947 */ /* 0x000fea000383ffff */
.L_x_59:
[----:B-1----:R-:W-:-:S04]  /*92c0*/  MOV R2, UR6 ;  /* 0x0000000600027c02 */ /* 0x002fc80008000f00 */
[----:B------:R1:W2:Y:S03]  /*92d0*/  SYNCS.PHASECHK.TRANS64.TRYWAIT P0, [R2+URZ+0x8], R3 ;  /* 0x00000803020075a7 */ /* 0x0002a600080011ff */
[----:B--2---:R-:W-:Y:S05]  /*92e0*/  @!P0 NANOSLEEP.SYNCS 0x989680 ;  /* 0x009896800000895d */ /* 0x004fea0003900000 */
[----:B------:R-:W2:Y:S02]  /*92f0*/  @!P0 SYNCS.PHASECHK.TRANS64 P0, [R2+URZ+0x8], R3 ;  /* 0x00000803020085a7 */ /* 0x000ea400080010ff */
[----:B--2---:R-:W-:Y:S05]  /*9300*/  @!P0 BRA `(.L_x_59) ;  /* 0xfffffffc00ec8947 */ /* 0x004fea000383ffff */
[----:B------:R-:W-:Y:S05]  /*9310*/  BRA `(.L_x_58) ;  /* 0xffffff9c00187947 */ /* 0x000fea000383ffff */
.L_x_60:
[----:B-1----:R1:W2:Y:S02]  /*9320*/  SYNCS.PHASECHK.TRANS64.TRYWAIT P0, [R0+URZ+0xc0], R5 ;  /* 0x0000c005000075a7 */ /* 0x0022a400080011ff */
[----:B--2---:R-:W-:Y:S05]  /*9330*/  @!P0 NANOSLEEP.SYNCS 0x989680 ;  /* 0x009896800000895d */ /* 0x004fea0003900000 */
[----:B------:R-:W2:Y:S02]  /*9340*/  @!P0 SYNCS.PHASECHK.TRANS64 P0, [R0+URZ+0xc0], R5 ;  /* 0x0000c005000085a7 */ /* 0x000ea400080010ff */
[----:B--2---:R-:W-:Y:S05]  /*9350*/  @!P0 BRA `(.L_x_60) ;  /* 0xfffffffc00f08947 */ /* 0x004fea000383ffff */
[----:B------:R-:W-:Y:S05]  /*9360*/  BRA `(.L_x_163) ;  /* 0xffffffa000387947 */ /* 0x000fea000383ffff */
.L_x_62:
[----:B------:R-:W-:-:S07]  /*9370*/  MOV R0, UR8 ;  /* 0x0000000800007c02 */ /* 0x000fce0008000f00 */
.L_x_164:
[----:B-1----:R1:W2:Y:S02]  /*9380*/  SYNCS.PHASECHK.TRANS64.TRYWAIT P0, [R0+URZ+0xf0], R5 ;  /* 0x0000f005000075a7 */ /* 0x0022a400080011ff */
[----:B--2---:R-:W-:Y:S05]  /*9390*/  @!P0 NANOSLEEP.SYNCS 0x989680 ;  /* 0x009896800000895d */ /* 0x004fea0003900000 */
[----:B------:R-:W2:Y:S02]  /*93a0*/  @!P0 SYNCS.PHASECHK.TRANS64 P0, [R0+URZ+0xf0], R5 ;  /* 0x0000f005000085a7 */ /* 0x000ea400080010ff */
[----:B--2---:R-:W-:Y:S05]  /*93b0*/  @!P0 BRA `(.L_x_164) ;  /* 0xfffffffc00f08947 */ /* 0x004fea000383ffff */
[----:B------:R-:W-:Y:S05]  /*93c0*/  BRA `(.L_x_165) ;  /* 0xffffffa000847947 */ /* 0x000fea000383ffff */
.L_x_65:
[----:B------:R-:W-:Y:S07]  /*93d0*/  MOV R0, UR7 ;  /* 0x0000000700007c02 */ /* 0x000fee0008000f00 */
.L_x_166:
[----:B-1----:R1:W2:Y:S02]  /*93e0*/  SYNCS.PHASECHK.TRANS64.TRYWAIT P0, [R0+URZ], R5 ;  /* 0x00000005000075a7 */ /* 0x0022a400080011ff */
[----:B--2---:R-:W-:Y:S05]  /*93f0*/  @!P0 NANOSLEEP.SYNCS 0x989680 ;  /* 0x009896800000895d */ /* 0x004fea0003900000 */
[----:B------:R-:W2:Y:S02]  /*9400*/  @!P0 SYNCS.PHASECHK.TRANS64 P0, [R0+URZ], R5 ;  /* 0x00000005000085a7 */ /* 0x000ea400080010ff */
[----:B--2---:R-:W-:Y:S05]  /*9410*/  @!P0 BRA `(.L_x_166) ;  /* 0xfffffffc00f08947 */ /* 0x004fea000383ffff */
[----:B------:R-:W-:Y:S05]  /*9420*/  BRA `(.L_x_64) ;  /* 0xffffffa0009c7947 */ /* 0x000fea000383ffff */
.L_x_69:
[----:B-1----:R-:W-:-:S07]  /*9430*/  MOV R0, UR4 ;  /* 0x0000000400007c02 */ /* 0x002fce0008000f00 */
.L_x_167:
[----:B-1----:R1:W2:Y:S02]  /*9440*/  SYNCS.PHASECHK.TRANS64.TRYWAIT P0, [R0+URZ], R3 ;  /* 0x00000003000075a7 */ /* 0x0022a400080011ff */
[----:B--2---:R-:W-:Y:S05]  /*9450*/  @!P0 NANOSLEEP.SYNCS 0x989680 ;  /* 0x009896800000895d */ /* 0x004fea0003900000 */
[----:B------:R-:W2:Y:S02]  /*9460*/  @!P0 SYNCS.PHASECHK.TRANS64 P0, [R0+URZ], R3 ;  /* 0x00000003000085a7 */ /* 0x000ea400080010ff */
[----:B--2---:R-:W-:Y:S05]  /*9470*/  @!P0 BRA `(.L_x_167) ;  /* 0xfffffffc00f08947 */ /* 0x004fea000383ffff */
[----:B------:R-:W-:Y:S05]  /*9480*/  BRA `(.L_x_168) ;  /* 0xffffffa400947947 */ /* 0x000fea000383ffff */
.L_x_72:
[----:B------:R-:W-:-:S07]  /*9490*/  MOV R0, UR6 ;  /* 0x0000000600007c02 */ /* 0x000fce0008000f00 */
.L_x_169:
[----:B-1----:R1:W2:Y:S02]  /*94a0*/  SYNCS.PHASECHK.TRANS64.TRYWAIT P1, [R0+URZ+0x120], R3 ;  /* 0x00012003000075a7 */ /* 0x0022a400080211ff */
[----:B--2---:R-:W-:Y:S05]  /*94b0*/  @!P1 NANOSLEEP.SYNCS 0x989680 ;  /* 0x009896800000995d */ /* 0x004fea0003900000 */
[----:B------:R-:W2:Y:S02]  /*94c0*/  @!P1 SYNCS.PHASECHK.TRANS64 P1, [R0+URZ+0x120], R3 ;  /* 0x00012003000095a7 */ /* 0x000ea400080210ff */
[----:B--2---:R-:W-:Y:S05]  /*94d0*/  @!P1 BRA `(.L_x_169) ;  /* 0xfffffffc00f09947 */ /* 0x004fea000383ffff */
[----:B------:R-:W-:Y:S05]  /*94e0*/  BRA `(.L_x_170) ;  /* 0xffffffa400e07947 */ /* 0x000fea000383ffff */
.L_x_77:
[----:B----4-:R4:W1:Y:S02]  /*94f0*/  SYNCS.PHASECHK.TRANS64.TRYWAIT P0, [R0+URZ+0xc0], R3 ;  /* 0x0000c003000075a7 */ /* 0x01086400080011ff */
[----:B-1----:R-:W-:Y:S05]  /*9500*/  @!P0 NANOSLEEP.SYNCS 0x989680 ;  /* 0x009896800000895d */ /* 0x002fea0003900000 */
[----:B------:R-:W1:Y:S02]  /*9510*/  @!P0 SYNCS.PHASECHK.TRANS64 P0, [R0+URZ+0xc0], R3 ;  /* 0x0000c003000085a7 */ /* 0x000e6400080010ff */
[----:B-1----:R-:W-:Y:S05]  /*9520*/  @!P0 BRA `(.L_x_77) ;  /* 0xfffffffc00f08947 */ /* 0x002fea000383ffff */
[----:B------:R-:W-:Y:S05]  /*9530*/  BRA `(.L_x_171) ;  /* 0xffffffa800fc7947 */ /* 0x000fea000383ffff */
.L_x_80:
[----:B------:R-:W-:Y:S07]  /*9540*/  MOV R0, UR6 ;  /* 0x0000000600007c02 */ /* 0x000fee0008000f00 */
.L_x_172:
[----:B----4-:R4:W1:Y:S02]  /*9550*/  SYNCS.PHASECHK.TRANS64.TRYWAIT P0, [R0+URZ+0xb8], R3 ;  /* 0x0000b803000075a7 */ /* 0x01086400080011ff */
[----:B-1----:R-:W-:Y:S05]  /*9560*/  @!P0 NANOSLEEP.SYNCS 0x989680 ;  /* 0x009896800000895d */ /* 0x002fea0003900000 */
[----:B------:R-:W1:Y:S02]  /*9570*/  @!P0 SYNCS.PHASECHK.TRANS64 P0, [R0+URZ+0xb8], R3 ;  /* 0x0000b803000085a7 */ /* 0x000e6400080010ff */
[----:B-1----:R-:W-:Y:S05]  /*9580*/  @!P0 BRA `(.L_x_172) ;  /* 0xfffffffc00f08947 */ /* 0x002fea000383ffff */
[----:B------:R-:W-:Y:S05]  /*9590*/  BRA `(.L_x_79) ;  /* 0xffffffac00dc7947 */ /* 0x000fea000383ffff */
.L_x_83:
[----:B------:R-:W-:Y:S07]  /*95a0*/  MOV R0, UR6 ;  /* 0x0000000600007c02 */ /* 0x000fee0008000f00 */
.L_x_173:
[----:B--2---:R2:W4:Y:S02]  /*95b0*/  SYNCS.PHASECHK.TRANS64.TRYWAIT P0, [R0+URZ+0x90], R11 ;  /* 0x0000900b000075a7 */ /* 0x00452400080011ff */
[----:B----4-:R-:W-:Y:S05]  /*95c0*/  @!P0 NANOSLEEP.SYNCS 0x989680 ;  /* 0x009896800000895d */ /* 0x010fea0003900000 */
[----:B------:R-:W4:Y:S02]  /*95d0*/  @!P0 SYNCS.PHASECHK.TRANS64 P0, [R0+URZ+0x90], R11 ;  /* 0x0000900b000085a7 */ /* 0x000f2400080010ff */
[----:B----4-:R-:W-:Y:S05]  /*95e0*/  @!P0 BRA `(.L_x_173) ;  /* 0xfffffffc00f08947 */ /* 0x010fea000383ffff */
[----:B------:R-:W-:Y:S05]  /*95f0*/  BRA `(.L_x_174) ;  /* 0xffffffb000547947 */ /* 0x000fea000383ffff */
.L_x_84:
[----:B------:R-:W-:Y:S07]  /*9600*/  MOV R0, UR6 ;  /* 0x0000000600007c02 */ /* 0x000fee0008000f00 */
.L_x_175:
[----:B--2---:R2:W4:Y:S02]  /*9610*/  SYNCS.PHASECHK.TRANS64.TRYWAIT P0, [R0+URZ+0x98], R11 ;  /* 0x0000980b000075a7 */ /* 0x00452400080011ff */
[----:B----4-:R-:W-:Y:S05]  /*9620*/  @!P0 NANOSLEEP.SYNCS 0x989680 ;  /* 0x009896800000895d */ /* 0x010fea0003900000 */
[----:B------:R-:W4:Y:S02]  /*9630*/  @!P0 SYNCS.PHASECHK.TRANS64 P0, [R0+URZ+0x98], R11 ;  /* 0x0000980b000085a7 */ /* 0x000f2400080010ff */
[----:B----4-:R-:W-:Y:S05]  /*9640*/  @!P0 BRA `(.L_x_175) ;  /* 0xfffffffc00f08947 */ /* 0x010fea000383ffff */
[----:B------:R-:W-:Y:S05]  /*9650*/  BRA `(.L_x_176) ;  /* 0xffffffb000e47947 */ /* 0x000fea000383ffff */
.L_x_85:
[----:B------:R-:W-:Y:S07]  /*9660*/  MOV R0, UR6 ;  /* 0x0000000600007c02 */ /* 0x000fee0008000f00 */
.L_x_177:
[----:B--2---:R2:W4:Y:S02]  /*9670*/  SYNCS.PHASECHK.TRANS64.TRYWAIT P0, [R0+URZ+0xa0], R11 ;  /* 0x0000a00b000075a7 */ /* 0x00452400080011ff */
[----:B----4-:R-:W-:Y:S05]  /*9680*/  @!P0 NANOSLEEP.SYNCS 0x989680 ;  /* 0x009896800000895d */ /* 0x010fea0003900000 */
[----:B------:R-:W4:Y:S02]  /*9690*/  @!P0 SYNCS.PHASECHK.TRANS64 P0, [R0+URZ+0xa0], R11 ;  /* 0x0000a00b000085a7 */ /* 0x000f2400080010ff */
[----:B----4-:R-:W-:Y:S05]  /*96a0*/  @!P0 BRA `(.L_x_177) ;  /* 0xfffffffc00f08947 */ /* 0x010fea000383ffff */
[----:B------:R-:W-:Y:S05]  /*96b0*/  BRA `(.L_x_178) ;  /* 0xffffffb4007c7947 */ /* 0x000fea000383ffff */
.L_x_86:
[----:B------:R-:W-:Y:S07]  /*96c0*/  MOV R0, UR6 ;  /* 0x0000000600007c02 */ /* 0x000fee0008000f00 */
.L_x_179:
[----:B-1----:R1:W2:Y:S02]  /*96d0*/  SYNCS.PHASECHK.TRANS64.TRYWAIT P0, [R0+URZ+0xa8], R11 ;  /* 0x0000a80b000075a7 */ /* 0x0022a400080011ff */
[----:B--2---:R-:W-:Y:S05]  /*96e0*/  @!P0 NANOSLEEP.SYNCS 0x989680 ;  /* 0x009896800000895d */ /* 0x004fea0003900000 */
[----:B------:R-:W2:Y:S02]  /*96f0*/  @!P0 SYNCS.PHASECHK.TRANS64 P0, [R0+URZ+0xa8], R11 ;  /* 0x0000a80b000085a7 */ /* 0x000ea400080010ff */
[----:B--2---:R-:W-:Y:S05]  /*9700*/  @!P0 BRA `(.L_x_179) ;  /* 0xfffffffc00f08947 */ /* 0x004fea000383ffff */
[----:B------:R-:W-:Y:S05]  /*9710*/  BRA `(.L_x_180) ;  /* 0xffffffb800547947 */ /* 0x000fea000383ffff */
.L_x_88:
[----:B------:R-:W-:-:S07]  /*9720*/  MOV R0, UR6 ;  /* 0x0000000600007c02 */ /* 0x000fce0008000f00 */
.L_x_181:
[----:B-1----:R1:W2:Y:S02]  /*9730*/  SYNCS.PHASECHK.TRANS64.TRYWAIT P0, [R0+URZ+0x90], R3 ;  /* 0x00009003000075a7 */ /* 0x0022a400080011ff */
[----:B--2---:R-:W-:Y:S05]  /*9740*/  @!P0 NANOSLEEP.SYNCS 0x989680 ;  /* 0x009896800000895d */ /* 0x004fea0003900000 */
[----:B------:R-:W2:Y:S02]  /*9750*/  @!P0 SYNCS.PHASECHK.TRANS64 P0, [R0+URZ+0x90], R3 ;  /* 0x00009003000085a7 */ /* 0x000ea400080010ff */
[----:B--2---:R-:W-:Y:S05]  /*9760*/  @!P0 BRA `(.L_x_181) ;  /* 0xfffffffc00f08947 */ /* 0x004fea000383ffff */
[----:B------:R-:W-:Y:S05]  /*9770*/  BRA `(.L_x_182) ;  /* 0xffffffbc00147947 */ /* 0x000fea000383ffff */
.L_x_89:
[----:B-1----:R-:W-:-:S07]  /*9780*/  MOV R0, UR6 ;  /* 0x0000000600007c02 */ /* 0x002fce0008000f00 */
.L_x_183:
[----:B-1----:R1:W2:Y:S02]  /*9790*/  SYNCS.PHASECHK.TRANS64.TRYWAIT P0, [R0+URZ+0x98], R3 ;  /* 0x00009803000075a7 */ /* 0x0022a400080011ff */
[----:B--2---:R-:W-:Y:S05]  /*97a0*/  @!P0 NANOSLEEP.SYNCS 0x989680 ;  /* 0x009896800000895d */ /* 0x004fea0003900000 */
[----:B------:R-:W2:Y:S02]  /*97b0*/  @!P0 SYNCS.PHASECHK.TRANS64 P0, [R0+URZ+0x98], R3 ;  /* 0x00009803000085a7 */ /* 0x000ea400080010ff */
[----:B--2---:R-:W-:Y:S05]  /*97c0*/  @!P0 BRA `(.L_x_183) ;  /* 0xfffffffc00f08947 */ /* 0x004fea000383ffff */
[----:B------:R-:W-:Y:S05]  /*97d0*/  BRA `(.L_x_184) ;  /* 0xffffffbc00047947 */ /* 0x000fea000383ffff */
.L_x_90:
[----:B-1----:R-:W-:-:S07]  /*97e0*/  MOV R0, UR6 ;  /* 0x0000000600007c02 */ /* 0x002fce0008000f00 */
.L_x_185:
[----:B-1----:R1:W2:Y:S02]  /*97f0*/  SYNCS.PHASECHK.TRANS64.TRYWAIT P0, [R0+URZ+0xa0], R3 ;  /* 0x0000a003000075a7 */ /* 0x0022a400080011ff */
[----:B--2---:R-:W-:Y:S05]  /*9800*/  @!P0 NANOSLEEP.SYNCS 0x989680 ;  /* 0x009896800000895d */ /* 0x004fea0003900000 */
[----:B------:R-:W2:Y:S02]  /*9810*/  @!P0 SYNCS.PHASECHK.TRANS64 P0, [R0+URZ+0xa0], R3 ;  /* 0x0000a003000085a7 */ /* 0x000ea400080010ff */
[----:B--2---:R-:W-:Y:S05]  /*9820*/  @!P0 BRA `(.L_x_185) ;  /* 0xfffffffc00f08947 */ /* 0x004fea000383ffff */
[----:B------:R-:W-:Y:S05]  /*9830*/  BRA `(.L_x_186) ;  /* 0xffffffb800f47947 */ /* 0x000fea000383ffff */
.L_x_92:
[----:B--2---:R2:W4:Y:S02]  /*9840*/  SYNCS.PHASECHK.TRANS64.TRYWAIT P0, [R0+URZ+0xc0], R3 ;  /* 0x0000c003000075a7 */ /* 0x00452400080011ff */
[----:B----4-:R-:W-:Y:S05]  /*9850*/  @!P0 NANOSLEEP.SYNCS 0x989680 ;  /* 0x009896800000895d */ /* 0x010fea0003900000 */
[----:B------:R-:W4:Y:S02]  /*9860*/  @!P0 SYNCS.PHASECHK.TRANS64 P0, [R0+URZ+0xc0], R3 ;  /* 0x0000c003000085a7 */ /* 0x000f2400080010ff */
[----:B----4-:R-:W-:Y:S05]  /*9870*/  @!P0 BRA `(.L_x_92) ;  /* 0xfffffffc00f08947 */ /* 0x010fea000383ffff */
[----:B------:R-:W-:Y:S05]  /*9880*/  BRA `(.L_x_187) ;  /* 0xffffffbc00b07947 */ /* 0x000fea000383ffff */
.L_x_103:
[----:B-1----:R-:W-:Y:S04]  /*9890*/  MOV R3, UR48 ;  /* 0x0000003000037c02 */ /* 0x002fe80008000f00 */
[----:B------:R1:W3:Y:S03]  /*98a0*/  SYNCS.PHASECHK.TRANS64.TRYWAIT P1, [R3+URZ+0x70], R4 ;  /* 0x00007004030075a7 */ /* 0x0002e600080211ff */
[----:B---3--:R-:W-:Y:S05]  /*98b0*/  @!P1 NANOSLEEP.SYNCS 0x989680 ;  /* 0x009896800000995d */ /* 0x008fea0003900000 */
[----:B------:R-:W3:Y:S02]  /*98c0*/  @!P1 SYNCS.PHASECHK.TRANS64 P1, [R3+URZ+0x70], R4 ;  /* 0x00007004030095a7 */ /* 0x000ee400080210ff */
[----:B---3--:R-:W-:Y:S05]  /*98d0*/  @!P1 BRA `(.L_x_103) ;  /* 0xfffffffc00ec9947 */ /* 0x008fea000383ffff */
[----:B------:R-:W-:Y:S05]  /*98e0*/  BRA `(.L_x_102) ;  /* 0xffffffc800c47947 */ /* 0x000fea000383ffff */
.L_x_105:
[----:B-1----:R1:W4:Y:S02]  /*98f0*/  SYNCS.PHASECHK.TRANS64.TRYWAIT P0, [R79+URZ+0xe0], R0 ;  /* 0x0000e0004f0075a7 */ /* 0x00232400080011ff */
[----:B----4-:R-:W-:Y:S05]  /*9900*/  @!P0 NANOSLEEP.SYNCS 0x989680 ;  /* 0x009896800000895d */ /* 0x010fea0003900000 */
[----:B------:R-:W4:Y:S02]  /*9910*/  @!P0 SYNCS.PHASECHK.TRANS64 P0, [R79+URZ+0xe0], R0 ;  /* 0x0000e0004f0085a7 */ /* 0x000f2400080010ff */
[----:B----4-:R-:W-:Y:S05]  /*9920*/  @!P0 BRA `(.L_x_105) ;  /* 0xfffffffc00f08947 */ /* 0x010fea000383ffff */
[----:B------:R-:W-:Y:S05]  /*9930*/  BRA `(.L_x_104) ;  /* 0xffffffcc001c7947 */ /* 0x000fea000383ffff */
.L_x_114:
[----:B-1----:R1:W2:Y:S02]  /*9940*/  SYNCS.PHASECHK.TRANS64.TRYWAIT P0, [R3+URZ+0x70], R0 ;  /* 0x00007000030075a7 */ /* 0x0022a400080011ff */
[----:B--2---:R-:W-:Y:S05]  /*9950*/  @!P0 NANOSLEEP.SYNCS 0x989680 ;  /* 0x009896800000895d */ /* 0x004fea0003900000 */
[----:B------:R-:W2:Y:S02]  /*9960*/  @!P0 SYNCS.PHASECHK.TRANS64 P0, [R3+URZ+0x70], R0 ;  /* 0x00007000030085a7 */ /* 0x000ea400080010ff */
[----:B--2---:R-:W-:Y:S05]  /*9970*/  @!P0 BRA `(.L_x_114) ;  /* 0xfffffffc00f08947 */ /* 0x004fea000383ffff */
[----:B------:R-:W-:Y:S05]  /*9980*/  BRA `(.L_x_113) ;  /* 0xffffffd400187947 */ /* 0x000fea000383ffff */
.L_x_122:
[----:B-1----:R1:W2:Y:S02]  /*9990*/  SYNCS.PHASECHK.TRANS64.TRYWAIT P0, [R3+URZ+0x70], R6 ;  /* 0x00007006030075a7 */ /* 0x0022a400080011ff */
[----:B--2---:R-:W-:Y:S05]  /*99a0*/  @!P0 NANOSLEEP.SYNCS 0x989680 ;  /* 0x009896800000895d */ /* 0x004fea0003900000 */
[----:B------:R-:W2:Y:S02]  /*99b0*/  @!P0 SYNCS.PHASECHK.TRANS64 P0, [R3+URZ+0x70], R6 ;  /* 0x00007006030085a7 */ /* 0x000ea400080010ff */
[----:B--2---:R-:W-:Y:S05]  /*99c0*/  @!P0 BRA `(.L_x_122) ;  /* 0xfffffffc00f08947 */ /* 0x004fea000383ffff */
[----:B------:R-:W-:Y:S05]  /*99d0*/  BRA `(.L_x_121) ;  /* 0xffffffdc00787947 */ /* 0x000fea000383ffff */
.L_x_130:
[----:B-1----:R1:W2:Y:S02]  /*99e0*/  SYNCS.PHASECHK.TRANS64.TRYWAIT P0, [R20+URZ+0x70], R3 ;  /* 0x00007003140075a7 */ /* 0x0022a400080011ff */
[----:B--2---:R-:W-:Y:S05]  /*99f0*/  @!P0 NANOSLEEP.SYNCS 0x989680 ;  /* 0x009896800000895d */ /* 0x004fea0003900000 */
[----:B------:R-:W2:Y:S02]  /*9a00*/  @!P0 SYNCS.PHASECHK.TRANS64 P0, [R20+URZ+0x70], R3 ;  /* 0x00007003140085a7 */ /* 0x000ea400080010ff */
[----:B--2---:R-:W-:Y:S05]  /*9a10*/  @!P0 BRA `(.L_x_130) ;  /* 0xfffffffc00f08947 */ /* 0x004fea000383ffff */
[----:B------:R-:W-:Y:S05]  /*9a20*/  BRA `(.L_x_129) ;  /* 0xffffffe400d87947 */ /* 0x000fea000383ffff */
        .weak           $__internal_0_$__cuda_sm10x_tcgen05_guardrail_trap_col_being_dealloced_not_returned_by_alloc
        .type           $__internal_0_$__cuda_sm10x_tcgen05_guardrail_trap_col_being_dealloced_not_returned_by_alloc,@function
        .size           $__internal_0_$__cuda_sm10x_tcgen05_guardrail_trap_col_being_dealloced_not_returned_by_alloc,($__internal_1_$__cuda_sm10x_tcgen05_guardrail_trap_phase_invalid_during_alloc - $__internal_0_$__cuda_sm10x_tcgen05_guardrail_trap_col_being_dealloced_not_returned_by_alloc)
$__internal_0_$__cuda_sm10x_tcgen05_guardrail_trap_col_being_dealloced_not_returned_by_alloc:
[----:B------:R-:W-:Y:S05]  /*9a30*/  BPT.TRAP 0x1 ;  /* 0x000000040000795c */ /* 0x000fea0000300000 */
[----:B------:R-:W-:-:S04]  /*9a40*/  HFMA2 R3, -RZ, RZ, 0, 0 ;  /* 0x00000000ff037431 */ /* 0x000fc800000001ff */
[----:B------:R-:W-:Y:S05]  /*9a50*/  RET.REL.NODEC R2 `(_ZN7cutlass13device_kernelINS_4gemm6kernel13GemmUniversalIN4cute5tupleIJiiiiEEENS1_10collective13CollectiveMmaINS1_41MainloopSm100TmaUmmaWarpSpecializedSparseILi7ELi2ELi2ENS5_IJNS4_1CILi2EEENSA_ILi1EEESC_EEEEENS5_IJNSA_ILi256EEENSA_ILi64EEENSA_ILi128EEEEEENS_10bfloat16_tENS5_IJNS4_6LayoutINS5_IJiNS5_IJSB_iEEEiEEENS5_IJlNS5_IJSC_SB_EEElEEEEENSK_INS5_IJNS5_IJNS5_IJNSA_ILi8EEESB_SQ_EEEiEEENS5_IJNS5_IJNSA_ILi16EEESB_NSA_ILi4EEEEEEiEEEiEEENS5_IJNS5_IJNS5_IJSH_ST_NSA_ILi2048EEEEEENSA_ILi16384EEEEEENS5_IJNS5_IJSC_NSA_ILi1024EEENSA_ILi32EEEEEElEEElEEEEEEEESJ_NS5_IJlSC_lEEENS4_8TiledMMAINS4_8MMA_AtomIJNS4_33SM100_MMA_F16BF16_2x1SM_SS_SPARSEISJ_SJ_fLi256ELi64ELNS4_4UMMA5MajorE0ELS1E_0ELNS1D_7ScaleInE0ELS1F_0EEEEEENSK_INS5_IJSC_SC_SC_EEENS5_IJNSA_ILi0EEES1J_S1J_EEEEENS5_IJNS4_10UnderscoreES1M_S1M_EEEEENS4_18SM100_TMA_2SM_LOADENS4_14ComposedLayoutINS4_7SwizzleILi3ELi4ELi3EEENS4_25smem_sparse_ptr_flag_bitsILi2ELi16EEENSK_INS5_IJNS5_IJSC_SQ_EEENS5_IJSB_SG_EEEEEENS5_IJNS5_IJS1J_SH_EEESN_EEEEEEEvNS4_8identityES1P_NS1Q_IS1S_NS4_18smem_ptr_flag_bitsILi16EEENSK_INS5_IJSQ_SG_EEENS5_IJSG_SC_EEEEEEEvS22_EENS_8epilogue10collective18CollectiveEpilogueINS2A_23Sm100TmaWarpSpecializedILi4ELi2ELi16ELb1ELb0EEEJNS5_IJSH_SG_SH_EEENS5_IJNSK_ISH_SC_EENSK_IST_SC_EEEEEfNS5_IJSC_llEEEfS2J_NS2A_6fusion15FusionCallbacksIS2E_NS2K_17LinearCombinationIffffLNS_15FloatRoundStyleE2EEES2F_S2I_JEEENS4_5SM1004TMEM4LOAD26SM100_TMEM_LOAD_32dp32b16xENS4_13SM90_TMA_LOADENS1Q_INS1R_ILi2ELi5ELi2EEENS23_ILi32EEENSK_INS5_IJS13_SU_EEENS5_IJSC_S13_EEEEEEENS4_39AutoVectorizingCopyWithAssumedAlignmentILi128EEENS4_14SM90_TMA_STOREES30_S32_S32_EEEvvEEEEvNT_6ParamsE) ;  /* 0xffffff6402687950 */ /* 0x000fea0003c3ffff */
        .weak           $__internal_1_$__cuda_sm10x_tcgen05_guardrail_trap_phase_invalid_during_alloc
        .type           $__internal_1_$__cuda_sm10x_tcgen05_guardrail_trap_phase_invalid_during_alloc,@function
        .size           $__internal_1_$__cuda_sm10x_tcgen05_guardrail_trap_phase_invalid_during_alloc,($__internal_2_$__cuda_sm10x_tcgen05_guardrail_trap_unallocated_columns_being_dealloced - $__internal_1_$__cuda_sm10x_tcgen05_guardrail_trap_phase_invalid_during_alloc)
$__internal_1_$__cuda_sm10x_tcgen05_guardrail_trap_phase_invalid_during_alloc:
[----:B------:R-:W-:Y:S05]  /*9a60*/  BPT.TRAP 0x1 ;  /* 0x000000040000795c */ /* 0x000fea0000300000 */
[----:B------:R-:W-:-:S04]  /*9a70*/  MOV R3, 0x0 ;  /* 0x0000000000037802 */ /* 0x000fc80000000f00 */
[----:B------:R-:W-:Y:S05]  /*9a80*/  RET.REL.NODEC R2 `(_ZN7cutlass13device_kernelINS_4gemm6kernel13GemmUniversalIN4cute5tupleIJiiiiEEENS1_10collective13CollectiveMmaINS1_41MainloopSm100TmaUmmaWarpSpecializedSparseILi7ELi2ELi2ENS5_IJNS4_1CILi2EEENSA_ILi1EEESC_EEEEENS5_IJNSA_ILi256EEENSA_ILi64EEENSA_ILi128EEEEEENS_10bfloat16_tENS5_IJNS4_6LayoutINS5_IJiNS5_IJSB_iEEEiEEENS5_IJlNS5_IJSC_SB_EEElEEEEENSK_INS5_IJNS5_IJNS5_IJNSA_ILi8EEESB_SQ_EEEiEEENS5_IJNS5_IJNSA_ILi16EEESB_NSA_ILi4EEEEEEiEEEiEEENS5_IJNS5_IJNS5_IJSH_ST_NSA_ILi2048EEEEEENSA_ILi16384EEEEEENS5_IJNS5_IJSC_NSA_ILi1024EEENSA_ILi32EEEEEElEEElEEEEEEEESJ_NS5_IJlSC_lEEENS4_8TiledMMAINS4_8MMA_AtomIJNS4_33SM100_MMA_F16BF16_2x1SM_SS_SPARSEISJ_SJ_fLi256ELi64ELNS4_4UMMA5MajorE0ELS1E_0ELNS1D_7ScaleInE0ELS1F_0EEEEEENSK_INS5_IJSC_SC_SC_EEENS5_IJNSA_ILi0EEES1J_S1J_EEEEENS5_IJNS4_10UnderscoreES1M_S1M_EEEEENS4_18SM100_TMA_2SM_LOADENS4_14ComposedLayoutINS4_7SwizzleILi3ELi4ELi3EEENS4_25smem_sparse_ptr_flag_bitsILi2ELi16EEENSK_INS5_IJNS5_IJSC_SQ_EEENS5_IJSB_SG_EEEEEENS5_IJNS5_IJS1J_SH_EEESN_EEEEEEEvNS4_8identityES1P_NS1Q_IS1S_NS4_18smem_ptr_flag_bitsILi16EEENSK_INS5_IJSQ_SG_EEENS5_IJSG_SC_EEEEEEEvS22_EENS_8epilogue10collective18CollectiveEpilogueINS2A_23Sm100TmaWarpSpecializedILi4ELi2ELi16ELb1ELb0EEEJNS5_IJSH_SG_SH_EEENS5_IJNSK_ISH_SC_EENSK_IST_SC_EEEEEfNS5_IJSC_llEEEfS2J_NS2A_6fusion15FusionCallbacksIS2E_NS2K_17LinearCombinationIffffLNS_15FloatRoundStyleE2EEES2F_S2I_JEEENS4_5SM1004TMEM4LOAD26SM100_TMEM_LOAD_32dp32b16xENS4_13SM90_TMA_LOADENS1Q_INS1R_ILi2ELi5ELi2EEENS23_ILi32EEENSK_INS5_IJS13_SU_EEENS5_IJSC_S13_EEEEEEENS4_39AutoVectorizingCopyWithAssumedAlignmentILi128EEENS4_14SM90_TMA_STOREES30_S32_S32_EEEvvEEEEvNT_6ParamsE) ;  /* 0xffffff64025c7950 */ /* 0x000fea0003c3ffff */
        .weak           $__internal_2_$__cuda_sm10x_tcgen05_guardrail_trap_unallocated_columns_being_dealloced
        .type           $__internal_2_$__cuda_sm10x_tcgen05_guardrail_trap_unallocated_columns_being_dealloced,@function
        .size           $__internal_2_$__cuda_sm10x_tcgen05_guardrail_trap_unallocated_columns_being_dealloced,(.L_x_189 - $__internal_2_$__cuda_sm10x_tcgen05_guardrail_trap_unallocated_columns_being_dealloced)
$__internal_2_$__cuda_sm10x_tcgen05_guardrail_trap_unallocated_columns_being_dealloced:
[----:B------:R-:W-:Y:S05]  /*9a90*/  BPT.TRAP 0x1 ;  /* 0x000000040000795c */ /* 0x000fea0000300000 */
[----:B------:R-:W-:-:S04]  /*9aa0*/  HFMA2 R3, -RZ, RZ, 0, 0 ;  /* 0x00000000ff037431 */ /* 0x000fc800000001ff */
[----:B------:R-:W-:Y:S05]  /*9ab0*/  RET.REL.NODEC R2 `(_ZN7cutlass13device_kernelINS_4gemm6kernel13GemmUniversalIN4cute5tupleIJiiiiEEENS1_10collective13CollectiveMmaINS1_41MainloopSm100TmaUmmaWarpSpecializedSparseILi7ELi2ELi2ENS5_IJNS4_1CILi2EEENSA_ILi1EEESC_EEEEENS5_IJNSA_ILi256EEENSA_ILi64EEENSA_ILi128EEEEEENS_10bfloat16_tENS5_IJNS4_6LayoutINS5_IJiNS5_IJSB_iEEEiEEENS5_IJlNS5_IJSC_SB_EEElEEEEENSK_INS5_IJNS5_IJNS5_IJNSA_ILi8EEESB_SQ_EEEiEEENS5_IJNS5_IJNSA_ILi16EEESB_NSA_ILi4EEEEEEiEEEiEEENS5_IJNS5_IJNS5_IJSH_ST_NSA_ILi2048EEEEEENSA_ILi16384EEEEEENS5_IJNS5_IJSC_NSA_ILi1024EEENSA_ILi32EEEEEElEEElEEEEEEEESJ_NS5_IJlSC_lEEENS4_8TiledMMAINS4_8MMA_AtomIJNS4_33SM100_MMA_F16BF16_2x1SM_SS_SPARSEISJ_SJ_fLi256ELi64ELNS4_4UMMA5MajorE0ELS1E_0ELNS1D_7ScaleInE0ELS1F_0EEEEEENSK_INS5_IJSC_SC_SC_EEENS5_IJNSA_ILi0EEES1J_S1J_EEEEENS5_IJNS4_10UnderscoreES1M_S1M_EEEEENS4_18SM100_TMA_2SM_LOADENS4_14ComposedLayoutINS4_7SwizzleILi3ELi4ELi3EEENS4_25smem_sparse_ptr_flag_bitsILi2ELi16EEENSK_INS5_IJNS5_IJSC_SQ_EEENS5_IJSB_SG_EEEEEENS5_IJNS5_IJS1J_SH_EEESN_EEEEEEEvNS4_8identityES1P_NS1Q_IS1S_NS4_18smem_ptr_flag_bitsILi16EEENSK_INS5_IJSQ_SG_EEENS5_IJSG_SC_EEEEEEEvS22_EENS_8epilogue10collective18CollectiveEpilogueINS2A_23Sm100TmaWarpSpecializedILi4ELi2ELi16ELb1ELb0EEEJNS5_IJSH_SG_SH_EEENS5_IJNSK_ISH_SC_EENSK_IST_SC_EEEEEfNS5_IJSC_llEEEfS2J_NS2A_6fusion15FusionCallbacksIS2E_NS2K_17LinearCombinationIffffLNS_15FloatRoundStyleE2EEES2F_S2I_JEEENS4_5SM1004TMEM4LOAD26SM100_TMEM_LOAD_32dp32b16xENS4_13SM90_TMA_LOADENS1Q_INS1R_ILi2ELi5ELi2EEENS23_ILi32EEENSK_INS5_IJS13_SU_EEENS5_IJSC_S13_EEEEEEENS4_39AutoVectorizingCopyWithAssumedAlignmentILi128EEENS4_14SM90_TMA_STOREES30_S32_S32_EEEvvEEEEvNT_6ParamsE) ;  /* 0xffffff6402507950 */ /* 0x000fea0003c3ffff */
.L_x_188:
[----:B------:R-:W-:-:S00]  /*9ac0*/  BRA `(.L_x_188) ;  /* 0xfffffffc00fc7947 */ /* 0x000fc0000383ffff */
[----:B------:R-:W-:-:S00]  /*9ad0*/  NOP ;  /* 0x0000000000007918 */ /* 0x000fc00000000000 */
        /* <DEDUP_REMOVED lines=10> */
.L_x_189:


//--------------------- .nv.global.init           --------------------------
	.section	.nv.global.init,"aw",@progbits
.nv.global.init:
	.type		$str$27,@object
	.size		$str$27,($str$28 - $str$27)
$str$27:
        /*0000*/ 	.byte	0x28, 0x61, 0x64, 0x64, 0x72, 0x65, 0x73, 0x73, 0x20, 0x26, 0x20, 0x6d, 0x61, 0x73, 0x6b, 0x29
        /*0010*/ 	.byte	0x20, 0x3d, 0x3d, 0x20, 0x30, 0x00
	.type		$str$28,@object
	.size		$str$28,($str$26 - $str$28)
$str$28:
        /*0016*/ 	.byte	0x2f, 0x74, 0x6d, 0x70, 0x2f, 0x63, 0x75, 0x74, 0x6c, 0x61, 0x73, 0x73, 0x5f, 0x73, 0x77, 0x65
        /*0026*/ 	.byte	0x65, 0x70, 0x5f, 0x73, 0x72, 0x63, 0x2f, 0x69, 0x6e, 0x63, 0x6c, 0x75, 0x64, 0x65, 0x2f, 0x63
        /*0036*/ 	.byte	0x75, 0x74, 0x65, 0x2f, 0x70, 0x6f, 0x69, 0x6e, 0x74, 0x65, 0x72, 0x5f, 0x66, 0x6c, 0x61, 0x67
        /*0046*/ 	.byte	0x67, 0x65, 0x64, 0x2e, 0x68, 0x70, 0x70, 0x00
	.type		$str$26,@object
	.size		$str$26,($str$25 - $str$26)
$str$26:
        /*004e*/ 	.byte	0x2f, 0x74, 0x6d, 0x70, 0x2f, 0x63, 0x75, 0x74, 0x6c, 0x61, 0x73, 0x73, 0x5f, 0x73, 0x77, 0x65
        /*005e*/ 	.byte	0x65, 0x70, 0x5f, 0x73, 0x72, 0x63, 0x2f, 0x69, 0x6e, 0x63, 0x6c, 0x75, 0x64, 0x65, 0x2f, 0x63
        /*006e*/ 	.byte	0x75, 0x74, 0x65, 0x2f, 0x61, 0x74, 0x6f, 0x6d, 0x2f, 0x63, 0x6f, 0x70, 0x79, 0x5f, 0x74, 0x72
        /*007e*/ 	.byte	0x61, 0x69, 0x74, 0x73, 0x5f, 0x73, 0x6d, 0x31, 0x30, 0x30, 0x2e, 0x68, 0x70, 0x70, 0x00
	.type		$str$25,@object
	.size		$str$25,(__unnamed_1 - $str$25)
$str$25:
        /*008d*/ 	.byte	0x28, 0x28, 0x75, 0x69, 0x6e, 0x74, 0x33, 0x32, 0x5f, 0x74, 0x28, 0x74, 0x68, 0x72, 0x65, 0x61
        /*009d*/ 	.byte	0x64, 0x49, 0x64, 0x78, 0x2e, 0x78, 0x29, 0x20, 0x2f, 0x20, 0x33, 0x32, 0x29, 0x20, 0x25, 0x20
        /*00ad*/ 	.byte	0x34, 0x29, 0x20, 0x3d, 0x3d, 0x20, 0x28, 0x28, 0x28, 0x74, 0x6d, 0x65, 0x6d, 0x5f, 0x61, 0x64
        /*00bd*/ 	.byte	0x64, 0x72, 0x20, 0x3e, 0x3e, 0x20, 0x31, 0x36, 0x29, 0x20, 0x2f, 0x20, 0x33, 0x32, 0x29, 0x20
        /*00cd*/ 	.byte	0x25, 0x20, 0x34, 0x29, 0x00
	.type		__unnamed_1,@object
	.size		__unnamed_1,(__unnamed_2 - __unnamed_1)
__unnamed_1:
        /*00d2*/ 	.byte	0x61, 0x75, 0x74, 0x6f, 0x20, 0x63, 0x75, 0x74, 0x65, 0x3a, 0x3a, 0x61, 0x73, 0x5f, 0x70, 0x6f
        /* <DEDUP_REMOVED lines=23> */
        /*0252*/ 	.byte	0x3a, 0x43, 0x3c, 0x32, 0x30, 0x34, 0x38, 0x3e, 0x3e, 0x3e, 0x3e, 0x5d, 0x00
	.type		__unnamed_2,@object
	.size		__unnamed_2,(.L_2 - __unnamed_2)
__unnamed_2:
        /* <DEDUP_REMOVED lines=42> */
        /*04ff*/ 	.byte	0x3e, 0x5d, 0x00
.L_2:


//--------------------- .nv.shared._ZN7cutlass13device_kernelINS_4gemm6kernel13GemmUniversalIN4cute5tupleIJiiiiEEENS1_10collective13CollectiveMmaINS1_41MainloopSm100TmaUmmaWarpSpecializedSparseILi7ELi2ELi2ENS5_IJNS4_1CILi2EEENSA_ILi1EEESC_EEEEENS5_IJNSA_ILi256EEENSA_ILi64EEENSA_ILi128EEEEEENS_10bfloat16_tENS5_IJNS4_6LayoutINS5_IJiNS5_IJSB_iEEEiEEENS5_IJlNS5_IJSC_SB_EEElEEEEENSK_INS5_IJNS5_IJNS5_IJNSA_ILi8EEESB_SQ_EEEiEEENS5_IJNS5_IJNSA_ILi16EEESB_NSA_ILi4EEEEEEiEEEiEEENS5_IJNS5_IJNS5_IJSH_ST_NSA_ILi2048EEEEEENSA_ILi16384EEEEEENS5_IJNS5_IJSC_NSA_ILi1024EEENSA_ILi32EEEEEElEEElEEEEEEEESJ_NS5_IJlSC_lEEENS4_8TiledMMAINS4_8MMA_AtomIJNS4_33SM100_MMA_F16BF16_2x1SM_SS_SPARSEISJ_SJ_fLi256ELi64ELNS4_4UMMA5MajorE0ELS1E_0ELNS1D_7ScaleInE0ELS1F_0EEEEEENSK_INS5_IJSC_SC_SC_EEENS5_IJNSA_ILi0EEES1J_S1J_EEEEENS5_IJNS4_10UnderscoreES1M_S1M_EEEEENS4_18SM100_TMA_2SM_LOADENS4_14ComposedLayoutINS4_7SwizzleILi3ELi4ELi3EEENS4_25smem_sparse_ptr_flag_bitsILi2ELi16EEENSK_INS5_IJNS5_IJSC_SQ_EEENS5_IJSB_SG_EEEEEENS5_IJNS5_IJS1J_SH_EEESN_EEEEEEEvNS4_8identityES1P_NS1Q_IS1S_NS4_18smem_ptr_flag_bitsILi16EEENSK_INS5_IJSQ_SG_EEENS5_IJSG_SC_EEEEEEEvS22_EENS_8epilogue10collective18CollectiveEpilogueINS2A_23Sm100TmaWarpSpecializedILi4ELi2ELi16ELb1ELb0EEEJNS5_IJSH_SG_SH_EEENS5_IJNSK_ISH_SC_EENSK_IST_SC_EEEEEfNS5_IJSC_llEEEfS2J_NS2A_6fusion15FusionCallbacksIS2E_NS2K_17LinearCombinationIffffLNS_15FloatRoundStyleE2EEES2F_S2I_JEEENS4_5SM1004TMEM4LOAD26SM100_TMEM_LOAD_32dp32b16xENS4_13SM90_TMA_LOADENS1Q_INS1R_ILi2ELi5ELi2EEENS23_ILi32EEENSK_INS5_IJS13_SU_EEENS5_IJSC_S13_EEEEEEENS4_39AutoVectorizingCopyWithAssumedAlignmentILi128EEENS4_14SM90_TMA_STOREES30_S32_S32_EEEvvEEEEvNT_6ParamsE --------------------------
	.section	.nv.shared._ZN7cutlass13device_kernelINS_4gemm6kernel13GemmUniversalIN4cute5tupleIJiiiiEEENS1_10collective13CollectiveMmaINS1_41MainloopSm100TmaUmmaWarpSpecializedSparseILi7ELi2ELi2ENS5_IJNS4_1CILi2EEENSA_ILi1EEESC_EEEEENS5_IJNSA_ILi256EEENSA_ILi64EEENSA_ILi128EEEEEENS_10bfloat16_tENS5_IJNS4_6LayoutINS5_IJiNS5_IJSB_iEEEiEEENS5_IJlNS5_IJSC_SB_EEElEEEEENSK_INS5_IJNS5_IJNS5_IJNSA_ILi8EEESB_SQ_EEEiEEENS5_IJNS5_IJNSA_ILi16EEESB_NSA_ILi4EEEEEEiEEEiEEENS5_IJNS5_IJNS5_IJSH_ST_NSA_ILi2048EEEEEENSA_ILi16384EEEEEENS5_IJNS5_IJSC_NSA_ILi1024EEENSA_ILi32EEEEEElEEElEEEEEEEESJ_NS5_IJlSC_lEEENS4_8TiledMMAINS4_8MMA_AtomIJNS4_33SM100_MMA_F16BF16_2x1SM_SS_SPARSEISJ_SJ_fLi256ELi64ELNS4_4UMMA5MajorE0ELS1E_0ELNS1D_7ScaleInE0ELS1F_0EEEEEENSK_INS5_IJSC_SC_SC_EEENS5_IJNSA_ILi0EEES1J_S1J_EEEEENS5_IJNS4_10UnderscoreES1M_S1M_EEEEENS4_18SM100_TMA_2SM_LOADENS4_14ComposedLayoutINS4_7SwizzleILi3ELi4ELi3EEENS4_25smem_sparse_ptr_flag_bitsILi2ELi16EEENSK_INS5_IJNS5_IJSC_SQ_EEENS5_IJSB_SG_EEEEEENS5_IJNS5_IJS1J_SH_EEESN_EEEEEEEvNS4_8identityES1P_NS1Q_IS1S_NS4_18smem_ptr_flag_bitsILi16EEENSK_INS5_IJSQ_SG_EEENS5_IJSG_SC_EEEEEEEvS22_EENS_8epilogue10collective18CollectiveEpilogueINS2A_23Sm100TmaWarpSpecializedILi4ELi2ELi16ELb1ELb0EEEJNS5_IJSH_SG_SH_EEENS5_IJNSK_ISH_SC_EENSK_IST_SC_EEEEEfNS5_IJSC_llEEEfS2J_NS2A_6fusion15FusionCallbacksIS2E_NS2K_17LinearCombinationIffffLNS_15FloatRoundStyleE2EEES2F_S2I_JEEENS4_5SM1004TMEM4LOAD26SM100_TMEM_LOAD_32dp32b16xENS4_13SM90_TMA_LOADENS1Q_INS1R_ILi2ELi5ELi2EEENS23_ILi32EEENSK_INS5_IJS13_SU_EEENS5_IJSC_S13_EEEEEEENS4_39AutoVectorizingCopyWithAssumedAlignmentILi128EEENS4_14SM90_TMA_STOREES30_S32_S32_EEEvvEEEEvNT_6ParamsE,"aw",@nobits
	.sectionflags	@""
	.align	16
	.zero		1024


//--------------------- .nv.shared.reserved.0     --------------------------
	.section	.nv.shared.reserved.0,"aw",@nobits
	.weak		__nv_reservedSMEM_offset_0_alias
	.size		__nv_reservedSMEM_offset_0_alias, 0, 64
	.other		__nv_reservedSMEM_offset_0_alias,@"STO_CUDA_RESERVED_SHARED STV_DEFAULT"
__nv_reservedSMEM_offset_0_alias:
	.zero		0
.nv.shared.reserved.0:
	.zero		64
	.weak		__nv_reservedSMEM_tcgen05_partition
	.type		__nv_reservedSMEM_tcgen05_partition,@object
	.size		__nv_reservedSMEM_tcgen05_partition,(.L_0 - __nv_reservedSMEM_tcgen05_partition)
__nv_reservedSMEM_tcgen05_partition:
	.zero		32
.L_0:


//--------------------- .nv.global                --------------------------
	.section	.nv.global,"aw",@nobits
.nv.global:
	.type		_ZN39_INTERNAL_85f350f6_4_k_cu_5ee83994_29414cute1_E,@object
	.size		_ZN39_INTERNAL_85f350f6_4_k_cu_5ee83994_29414cute1_E,(_ZN39_INTERNAL_85f350f6_4_k_cu_5ee83994_29414cuda3std3__45__cpo6cbeginE - _ZN39_INTERNAL_85f350f6_4_k_cu_5ee83994_29414cute1_E)
_ZN39_INTERNAL_85f350f6_4_k_cu_5ee83994_29414cute1_E:
	.zero		1
	.type		_ZN39_INTERNAL_85f350f6_4_k_cu_5ee83994_29414cuda3std3__45__cpo6cbeginE,@object
	.size		_ZN39_INTERNAL_85f350f6_4_k_cu_5ee83994_29414cuda3std3__45__cpo6cbeginE,(_ZN39_INTERNAL_85f350f6_4_k_cu_5ee83994_29414cuda3std3__48in_placeE - _ZN39_INTERNAL_85f350f6_4_k_cu_5ee83994_29414cuda3std3__45__cpo6cbeginE)
_ZN39_INTERNAL_85f350f6_4_k_cu_5ee83994_29414cuda3std3__45__cpo6cbeginE:
	.zero		1
	.type		_ZN39_INTERNAL_85f350f6_4_k_cu_5ee83994_29414cuda3std3__48in_placeE,@object
	.size		_ZN39_INTERNAL_85f350f6_4_k_cu_5ee83994_29414cuda3std3__48in_placeE,(_ZN39_INTERNAL_85f350f6_4_k_cu_5ee83994_29414cuda3std6ranges3__45__cpo9iter_moveE - _ZN39_INTERNAL_85f350f6_4_k_cu_5ee83994_29414cuda3std3__48in_placeE)
_ZN39_INTERNAL_85f350f6_4_k_cu_5ee83994_29414cuda3std3__48in_placeE:
	.zero		1
	.type		_ZN39_INTERNAL_85f350f6_4_k_cu_5ee83994_29414cuda3std6ranges3__45__cpo9iter_moveE,@object
	.size		_ZN39_INTERNAL_85f350f6_4_k_cu_5ee83994_29414cuda3std6ranges3__45__cpo9iter_moveE,(_ZN39_INTERNAL_85f350f6_4_k_cu_5ee83994_29414cuda3std3__45__cpo5beginE - _ZN39_INTERNAL_85f350f6_4_k_cu_5ee83994_29414cuda3std6ranges3__45__cpo9iter_moveE)
_ZN39_INTERNAL_85f350f6_4_k_cu_5ee83994_29414cuda3std6ranges3__45__cpo9iter_moveE:
	.zero		1
	.type		_ZN39_INTERNAL_85f350f6_4_k_cu_5ee83994_29414cuda3std3__45__cpo5beginE,@object
	.size		_ZN39_INTERNAL_85f350f6_4_k_cu_5ee83994_29414cuda3std3__45__cpo5beginE,(_ZN39_INTERNAL_85f350f6_4_k_cu_5ee83994_29414cuda3std3__441_GLOBAL__N__85f350f6_4_k_cu_5ee83994_29416ignoreE - _ZN39_INTERNAL_85f350f6_4_k_cu_5ee83994_29414cuda3std3__45__cpo5beginE)
_ZN39_INTERNAL_85f350f6_4_k_cu_5ee83994_29414cuda3std3__45__cpo5beginE:
	.zero		1
	.type		_ZN39_INTERNAL_85f350f6_4_k_cu_5ee83994_29414cuda3std3__441_GLOBAL__N__85f350f6_4_k_cu_5ee83994_29416ignoreE,@object
	.size		_ZN39_INTERNAL_85f350f6_4_k_cu_5ee83994_29414cuda3std3__441_GLOBAL__N__85f350f6_4_k_cu_5ee83994_29416ignoreE,(_ZN39_INTERNAL_85f350f6_4_k_cu_5ee83994_29414cute7productE - _ZN39_INTERNAL_85f350f6_4_k_cu_5ee83994_29414cuda3std3__441_GLOBAL__N__85f350f6_4_k_cu_5ee83994_29416ignoreE)
_ZN39_INTERNAL_85f350f6_4_k_cu_5ee83994_29414cuda3std3__441_GLOBAL__N__85f350f6_4_k_cu_5ee83994_29416ignoreE:
	.zero		1
	.type		_ZN39_INTERNAL_85f350f6_4_k_cu_5ee83994_29414cute7productE,@object
	.size		_ZN39_INTERNAL_85f350f6_4_k_cu_5ee83994_29414cute7productE,(_ZN39_INTERNAL_85f350f6_4_k_cu_5ee83994_29414cuda3std3__45__cpo3endE - _ZN39_INTERNAL_85f350f6_4_k_cu_5ee83994_29414cute7productE)
_ZN39_INTERNAL_85f350f6_4_k_cu_5ee83994_29414cute7productE:
	.zero		1
	.type		_ZN39_INTERNAL_85f350f6_4_k_cu_5ee83994_29414cuda3std3__45__cpo3endE,@object
	.size		_ZN39_INTERNAL_85f350f6_4_k_cu_5ee83994_29414cuda3std3__45__cpo3endE,(_ZN39_INTERNAL_85f350f6_4_k_cu_5ee83994_29414cuda3std3__419piecewise_constructE - _ZN39_INTERNAL_85f350f6_4_k_cu_5ee83994_29414cuda3std3__45__cpo3endE)
_ZN39_INTERNAL_85f350f6_4_k_cu_5ee83994_29414cuda3std3__45__cpo3endE:
	.zero		1
	.type		_ZN39_INTERNAL_85f350f6_4_k_cu_5ee83994_29414cuda3std3__419piecewise_constructE,@object
	.size		_ZN39_INTERNAL_85f350f6_4_k_cu_5ee83994_29414cuda3std3__419piecewise_constructE,(_ZN39_INTERNAL_85f350f6_4_k_cu_5ee83994_29414cuda3std3__45__cpo4cendE - _ZN39_INTERNAL_85f350f6_4_k_cu_5ee83994_29414cuda3std3__419piecewise_constructE)
_ZN39_INTERNAL_85f350f6_4_k_cu_5ee83994_29414cuda3std3__419piecewise_constructE:
	.zero		1
	.type		_ZN39_INTERNAL_85f350f6_4_k_cu_5ee83994_29414cuda3std3__45__cpo4cendE,@object
	.size		_ZN39_INTERNAL_85f350f6_4_k_cu_5ee83994_29414cuda3std3__45__cpo4cendE,(_ZN39_INTERNAL_85f350f6_4_k_cu_5ee83994_29414cuda3std6ranges3__45__cpo4swapE - _ZN39_INTERNAL_85f350f6_4_k_cu_5ee83994_29414cuda3std3__45__cpo4cendE)
_ZN39_INTERNAL_85f350f6_4_k_cu_5ee83994_29414cuda3std3__45__cpo4cendE:
	.zero		1
	.type		_ZN39_INTERNAL_85f350f6_4_k_cu_5ee83994_29414cuda3std6ranges3__45__cpo4swapE,@object
	.size		_ZN39_INTERNAL_85f350f6_4_k_cu_5ee83994_29414cuda3std6ranges3__45__cpo4swapE,(.L_10 - _ZN39_INTERNAL_85f350f6_4_k_cu_5ee83994_29414cuda3std6ranges3__45__cpo4swapE)
_ZN39_INTERNAL_85f350f6_4_k_cu_5ee83994_29414cuda3std6ranges3__45__cpo4swapE:
	.zero		1
.L_10:


//--------------------- .nv.constant0._ZN7cutlass13device_kernelINS_4gemm6kernel13GemmUniversalIN4cute5tupleIJiiiiEEENS1_10collective13CollectiveMmaINS1_41MainloopSm100TmaUmmaWarpSpecializedSparseILi7ELi2ELi2ENS5_IJNS4_1CILi2EEENSA_ILi1EEESC_EEEEENS5_IJNSA_ILi256EEENSA_ILi64EEENSA_ILi128EEEEEENS_10bfloat16_tENS5_IJNS4_6LayoutINS5_IJiNS5_IJSB_iEEEiEEENS5_IJlNS5_IJSC_SB_EEElEEEEENSK_INS5_IJNS5_IJNS5_IJNSA_ILi8EEESB_SQ_EEEiEEENS5_IJNS5_IJNSA_ILi16EEESB_NSA_ILi4EEEEEEiEEEiEEENS5_IJNS5_IJNS5_IJSH_ST_NSA_ILi2048EEEEEENSA_ILi16384EEEEEENS5_IJNS5_IJSC_NSA_ILi1024EEENSA_ILi32EEEEEElEEElEEEEEEEESJ_NS5_IJlSC_lEEENS4_8TiledMMAINS4_8MMA_AtomIJNS4_33SM100_MMA_F16BF16_2x1SM_SS_SPARSEISJ_SJ_fLi256ELi64ELNS4_4UMMA5MajorE0ELS1E_0ELNS1D_7ScaleInE0ELS1F_0EEEEEENSK_INS5_IJSC_SC_SC_EEENS5_IJNSA_ILi0EEES1J_S1J_EEEEENS5_IJNS4_10UnderscoreES1M_S1M_EEEEENS4_18SM100_TMA_2SM_LOADENS4_14ComposedLayoutINS4_7SwizzleILi3ELi4ELi3EEENS4_25smem_sparse_ptr_flag_bitsILi2ELi16EEENSK_INS5_IJNS5_IJSC_SQ_EEENS5_IJSB_SG_EEEEEENS5_IJNS5_IJS1J_SH_EEESN_EEEEEEEvNS4_8identityES1P_NS1Q_IS1S_NS4_18smem_ptr_flag_bitsILi16EEENSK_INS5_IJSQ_SG_EEENS5_IJSG_SC_EEEEEEEvS22_EENS_8epilogue10collective18CollectiveEpilogueINS2A_23Sm100TmaWarpSpecializedILi4ELi2ELi16ELb1ELb0EEEJNS5_IJSH_SG_SH_EEENS5_IJNSK_ISH_SC_EENSK_IST_SC_EEEEEfNS5_IJSC_llEEEfS2J_NS2A_6fusion15FusionCallbacksIS2E_NS2K_17LinearCombinationIffffLNS_15FloatRoundStyleE2EEES2F_S2I_JEEENS4_5SM1004TMEM4LOAD26SM100_TMEM_LOAD_32dp32b16xENS4_13SM90_TMA_LOADENS1Q_INS1R_ILi2ELi5ELi2EEENS23_ILi32EEENSK_INS5_IJS13_SU_EEENS5_IJSC_S13_EEEEEEENS4_39AutoVectorizingCopyWithAssumedAlignmentILi128EEENS4_14SM90_TMA_STOREES30_S32_S32_EEEvvEEEEvNT_6ParamsE --------------------------
	.section	.nv.constant0._ZN7cutlass13device_kernelINS_4gemm6kernel13GemmUniversalIN4cute5tupleIJiiiiEEENS1_10collective13CollectiveMmaINS1_41MainloopSm100TmaUmmaWarpSpecializedSparseILi7ELi2ELi2ENS5_IJNS4_1CILi2EEENSA_ILi1EEESC_EEEEENS5_IJNSA_ILi256EEENSA_ILi64EEENSA_ILi128EEEEEENS_10bfloat16_tENS5_IJNS4_6LayoutINS5_IJiNS5_IJSB_iEEEiEEENS5_IJlNS5_IJSC_SB_EEElEEEEENSK_INS5_IJNS5_IJNS5_IJNSA_ILi8EEESB_SQ_EEEiEEENS5_IJNS5_IJNSA_ILi16EEESB_NSA_ILi4EEEEEEiEEEiEEENS5_IJNS5_IJNS5_IJSH_ST_NSA_ILi2048EEEEEENSA_ILi16384EEEEEENS5_IJNS5_IJSC_NSA_ILi1024EEENSA_ILi32EEEEEElEEElEEEEEEEESJ_NS5_IJlSC_lEEENS4_8TiledMMAINS4_8MMA_AtomIJNS4_33SM100_MMA_F16BF16_2x1SM_SS_SPARSEISJ_SJ_fLi256ELi64ELNS4_4UMMA5MajorE0ELS1E_0ELNS1D_7ScaleInE0ELS1F_0EEEEEENSK_INS5_IJSC_SC_SC_EEENS5_IJNSA_ILi0EEES1J_S1J_EEEEENS5_IJNS4_10UnderscoreES1M_S1M_EEEEENS4_18SM100_TMA_2SM_LOADENS4_14ComposedLayoutINS4_7SwizzleILi3ELi4ELi3EEENS4_25smem_sparse_ptr_flag_bitsILi2ELi16EEENSK_INS5_IJNS5_IJSC_SQ_EEENS5_IJSB_SG_EEEEEENS5_IJNS5_IJS1J_SH_EEESN_EEEEEEEvNS4_8identityES1P_NS1Q_IS1S_NS4_18smem_ptr_flag_bitsILi16EEENSK_INS5_IJSQ_SG_EEENS5_IJSG_SC_EEEEEEEvS22_EENS_8epilogue10collective18CollectiveEpilogueINS2A_23Sm100TmaWarpSpecializedILi4ELi2ELi16ELb1ELb0EEEJNS5_IJSH_SG_SH_EEENS5_IJNSK_ISH_SC_EENSK_IST_SC_EEEEEfNS5_IJSC_llEEEfS2J_NS2A_6fusion15FusionCallbacksIS2E_NS2K_17LinearCombinationIffffLNS_15FloatRoundStyleE2EEES2F_S2I_JEEENS4_5SM1004TMEM4LOAD26SM100_TMEM_LOAD_32dp32b16xENS4_13SM90_TMA_LOADENS1Q_INS1R_ILi2ELi5ELi2EEENS23_ILi32EEENSK_INS5_IJS13_SU_EEENS5_IJSC_S13_EEEEEEENS4_39AutoVectorizingCopyWithAssumedAlignmentILi128EEENS4_14SM90_TMA_STOREES30_S32_S32_EEEvvEEEEvNT_6ParamsE,"a",@progbits
	.sectionflags	@""
	.align	4
.nv.constant0._ZN7cutlass13device_kernelINS_4gemm6kernel13GemmUniversalIN4cute5tupleIJiiiiEEENS1_10collective13CollectiveMmaINS1_41MainloopSm100TmaUmmaWarpSpecializedSparseILi7ELi2ELi2ENS5_IJNS4_1CILi2EEENSA_ILi1EEESC_EEEEENS5_IJNSA_ILi256EEENSA_ILi64EEENSA_ILi128EEEEEENS_10bfloat16_tENS5_IJNS4_6LayoutINS5_IJiNS5_IJSB_iEEEiEEENS5_IJlNS5_IJSC_SB_EEElEEEEENSK_INS5_IJNS5_IJNS5_IJNSA_ILi8EEESB_SQ_EEEiEEENS5_IJNS5_IJNSA_ILi16EEESB_NSA_ILi4EEEEEEiEEEiEEENS5_IJNS5_IJNS5_IJSH_ST_NSA_ILi2048EEEEEENSA_ILi16384EEEEEENS5_IJNS5_IJSC_NSA_ILi1024EEENSA_ILi32EEEEEElEEElEEEEEEEESJ_NS5_IJlSC_lEEENS4_8TiledMMAINS4_8MMA_AtomIJNS4_33SM100_MMA_F16BF16_2x1SM_SS_SPARSEISJ_SJ_fLi256ELi64ELNS4_4UMMA5MajorE0ELS1E_0ELNS1D_7ScaleInE0ELS1F_0EEEEEENSK_INS5_IJSC_SC_SC_EEENS5_IJNSA_ILi0EEES1J_S1J_EEEEENS5_IJNS4_10UnderscoreES1M_S1M_EEEEENS4_18SM100_TMA_2SM_LOADENS4_14ComposedLayoutINS4_7SwizzleILi3ELi4ELi3EEENS4_25smem_sparse_ptr_flag_bitsILi2ELi16EEENSK_INS5_IJNS5_IJSC_SQ_EEENS5_IJSB_SG_EEEEEENS5_IJNS5_IJS1J_SH_EEESN_EEEEEEEvNS4_8identityES1P_NS1Q_IS1S_NS4_18smem_ptr_flag_bitsILi16EEENSK_INS5_IJSQ_SG_EEENS5_IJSG_SC_EEEEEEEvS22_EENS_8epilogue10collective18CollectiveEpilogueINS2A_23Sm100TmaWarpSpecializedILi4ELi2ELi16ELb1ELb0EEEJNS5_IJSH_SG_SH_EEENS5_IJNSK_ISH_SC_EENSK_IST_SC_EEEEEfNS5_IJSC_llEEEfS2J_NS2A_6fusion15FusionCallbacksIS2E_NS2K_17LinearCombinationIffffLNS_15FloatRoundStyleE2EEES2F_S2I_JEEENS4_5SM1004TMEM4LOAD26SM100_TMEM_LOAD_32dp32b16xENS4_13SM90_TMA_LOADENS1Q_INS1R_ILi2ELi5ELi2EEENS23_ILi32EEENSK_INS5_IJS13_SU_EEENS5_IJSC_S13_EEEEEEENS4_39AutoVectorizingCopyWithAssumedAlignmentILi128EEENS4_14SM90_TMA_STOREES30_S32_S32_EEEvvEEEEvNT_6ParamsE:
	.zero		3456


//--------------------- SYMBOLS --------------------------

	.type		.nv.reservedSmem.offset0,@object
	.size		.nv.reservedSmem.offset0,0x4
	.type		.nv.reservedSmem.cap,@object
	.size		.nv.reservedSmem.cap,0x4
	.type		__assertfail,@function
